//
// Generated by NVIDIA NVVM Compiler
//
// Compiler Build ID: CL-36424714
// Cuda compilation tools, release 13.0, V13.0.88
// Based on NVVM 20.0.0
//

.version 9.0
.target sm_100
.address_size 64

	// .globl	calc_total_distance
.global .align 4 .b8 precalc_xorwow_matrix[102400];
.global .align 4 .b8 precalc_xorwow_offset_matrix[102400];
.global .align 4 .b8 mrg32k3aM1[2304];
.global .align 4 .b8 mrg32k3aM2[2304];
.global .align 4 .b8 mrg32k3aM1SubSeq[2016];
.global .align 4 .b8 mrg32k3aM2SubSeq[2016];
.global .align 4 .b8 mrg32k3aM1Seq[2304];
.global .align 4 .b8 mrg32k3aM2Seq[2304];
.const .align 8 .b8 __cr_lgamma_table[72];

.visible .entry calc_total_distance(
	.param .u64 .ptr .align 1 calc_total_distance_param_0,
	.param .u32 calc_total_distance_param_1,
	.param .u32 calc_total_distance_param_2,
	.param .u32 calc_total_distance_param_3,
	.param .u64 .ptr .align 1 calc_total_distance_param_4,
	.param .u64 .ptr .align 1 calc_total_distance_param_5,
	.param .u64 .ptr .align 1 calc_total_distance_param_6,
	.param .u64 .ptr .align 1 calc_total_distance_param_7,
	.param .u64 .ptr .align 1 calc_total_distance_param_8
)
{
	.local .align 8 .b8 	__local_depot0[48];
	.reg .b64 	%SP;
	.reg .b64 	%SPL;
	.reg .pred 	%p<149>;
	.reg .b32 	%r<2650>;
	.reg .b32 	%f<171>;
	.reg .b64 	%rd<121>;

	mov.u64 	%SPL, __local_depot0;
	ld.param.u64 	%rd39, [calc_total_distance_param_0];
	ld.param.u32 	%r1179, [calc_total_distance_param_1];
	ld.param.u32 	%r1181, [calc_total_distance_param_3];
	ld.param.u64 	%rd44, [calc_total_distance_param_4];
	ld.param.u64 	%rd41, [calc_total_distance_param_6];
	ld.param.u64 	%rd43, [calc_total_distance_param_8];
	cvta.to.global.u64 	%rd1, %rd44;
	cvta.to.global.u64 	%rd2, %rd39;
	add.u64 	%rd3, %SPL, 0;
	add.u64 	%rd4, %SPL, 0;
	mov.u32 	%r1182, %ctaid.x;
	mov.u32 	%r1183, %ntid.x;
	mov.u32 	%r1184, %tid.x;
	mad.lo.s32 	%r1, %r1182, %r1183, %r1184;
	setp.ge.u32 	%p1, %r1, %r1181;
	@%p1 bra 	$L__BB0_265;
	ld.param.u32 	%r2025, [calc_total_distance_param_2];
	cvta.to.global.u64 	%rd47, %rd41;
	mul.wide.s32 	%rd48, %r1, 8;
	add.s64 	%rd49, %rd47, %rd48;
	ld.global.u64 	%rd114, [%rd49];
	cvt.u64.u32 	%rd50, %r2025;
	setp.lt.u64 	%p2, %rd114, %rd50;
	@%p2 bra 	$L__BB0_3;
	cvta.to.global.u64 	%rd51, %rd43;
	mov.b32 	%r1185, 1;
	st.global.u32 	[%rd51], %r1185;
	bra.uni 	$L__BB0_265;
$L__BB0_3:
	mul.lo.s32 	%r2, %r1179, %r1;
	shl.b64 	%rd52, %rd114, 3;
	and.b64  	%rd53, %rd52, 24;
	add.s64 	%rd54, %rd2, %rd53;
	ld.global.u64 	%rd55, [%rd54];
	cvt.u32.u64 	%r1186, %rd55;
	xor.b32  	%r1187, %r1186, -1429050551;
	mul.lo.s32 	%r1188, %r1187, 1099087573;
	{ .reg .b32 tmp; mov.b64 {tmp, %r1189}, %rd55; }
	xor.b32  	%r1190, %r1189, -136515619;
	mul.lo.s32 	%r1191, %r1190, -1703105765;
	add.s32 	%r1192, %r1188, %r1191;
	add.s32 	%r2326, %r1192, 6615241;
	add.s32 	%r2049, %r1188, 123456789;
	st.local.v2.u32 	[%rd4], {%r2326, %r2049};
	xor.b32  	%r2048, %r1188, 362436069;
	add.s32 	%r2047, %r1191, 521288629;
	st.local.v2.u32 	[%rd4+8], {%r2048, %r2047};
	xor.b32  	%r2046, %r1191, 88675123;
	add.s32 	%r2045, %r1188, 5783321;
	st.local.v2.u32 	[%rd4+16], {%r2046, %r2045};
	setp.eq.s64 	%p3, %rd114, 0;
	@%p3 bra 	$L__BB0_118;
	mov.b32 	%r2032, 0;
$L__BB0_5:
	mov.u64 	%rd6, %rd114;
	and.b64  	%rd7, %rd6, 3;
	setp.eq.s64 	%p4, %rd7, 0;
	@%p4 bra 	$L__BB0_117;
	mul.wide.u32 	%rd56, %r2032, 3200;
	mov.u64 	%rd57, precalc_xorwow_matrix;
	add.s64 	%rd8, %rd57, %rd56;
	mov.b32 	%r2045, 0;
	mov.u32 	%r2046, %r2045;
	mov.u32 	%r2047, %r2045;
	mov.u32 	%r2048, %r2045;
	mov.u32 	%r2049, %r2045;
	mov.u32 	%r2038, %r2045;
$L__BB0_7:
	mul.wide.u32 	%rd58, %r2038, 4;
	add.s64 	%rd59, %rd4, %rd58;
	ld.local.u32 	%r21, [%rd59+4];
	shl.b32 	%r22, %r2038, 5;
	mov.b32 	%r2044, 0;
$L__BB0_8:
	.pragma "nounroll";
	shr.u32 	%r1196, %r21, %r2044;
	and.b32  	%r1197, %r1196, 1;
	setp.eq.b32 	%p5, %r1197, 1;
	not.pred 	%p6, %p5;
	add.s32 	%r1198, %r22, %r2044;
	mul.lo.s32 	%r1199, %r1198, 5;
	mul.wide.u32 	%rd60, %r1199, 4;
	add.s64 	%rd9, %rd8, %rd60;
	@%p6 bra 	$L__BB0_10;
	ld.global.u32 	%r1200, [%rd9];
	xor.b32  	%r2049, %r2049, %r1200;
	ld.global.u32 	%r1201, [%rd9+4];
	xor.b32  	%r2048, %r2048, %r1201;
	ld.global.u32 	%r1202, [%rd9+8];
	xor.b32  	%r2047, %r2047, %r1202;
	ld.global.u32 	%r1203, [%rd9+12];
	xor.b32  	%r2046, %r2046, %r1203;
	ld.global.u32 	%r1204, [%rd9+16];
	xor.b32  	%r2045, %r2045, %r1204;
$L__BB0_10:
	and.b32  	%r1206, %r1196, 2;
	setp.eq.s32 	%p7, %r1206, 0;
	@%p7 bra 	$L__BB0_12;
	ld.global.u32 	%r1207, [%rd9+20];
	xor.b32  	%r2049, %r2049, %r1207;
	ld.global.u32 	%r1208, [%rd9+24];
	xor.b32  	%r2048, %r2048, %r1208;
	ld.global.u32 	%r1209, [%rd9+28];
	xor.b32  	%r2047, %r2047, %r1209;
	ld.global.u32 	%r1210, [%rd9+32];
	xor.b32  	%r2046, %r2046, %r1210;
	ld.global.u32 	%r1211, [%rd9+36];
	xor.b32  	%r2045, %r2045, %r1211;
$L__BB0_12:
	and.b32  	%r1213, %r1196, 4;
	setp.eq.s32 	%p8, %r1213, 0;
	@%p8 bra 	$L__BB0_14;
	ld.global.u32 	%r1214, [%rd9+40];
	xor.b32  	%r2049, %r2049, %r1214;
	ld.global.u32 	%r1215, [%rd9+44];
	xor.b32  	%r2048, %r2048, %r1215;
	ld.global.u32 	%r1216, [%rd9+48];
	xor.b32  	%r2047, %r2047, %r1216;
	ld.global.u32 	%r1217, [%rd9+52];
	xor.b32  	%r2046, %r2046, %r1217;
	ld.global.u32 	%r1218, [%rd9+56];
	xor.b32  	%r2045, %r2045, %r1218;
$L__BB0_14:
	and.b32  	%r1220, %r1196, 8;
	setp.eq.s32 	%p9, %r1220, 0;
	@%p9 bra 	$L__BB0_16;
	ld.global.u32 	%r1221, [%rd9+60];
	xor.b32  	%r2049, %r2049, %r1221;
	ld.global.u32 	%r1222, [%rd9+64];
	xor.b32  	%r2048, %r2048, %r1222;
	ld.global.u32 	%r1223, [%rd9+68];
	xor.b32  	%r2047, %r2047, %r1223;
	ld.global.u32 	%r1224, [%rd9+72];
	xor.b32  	%r2046, %r2046, %r1224;
	ld.global.u32 	%r1225, [%rd9+76];
	xor.b32  	%r2045, %r2045, %r1225;
$L__BB0_16:
	and.b32  	%r1227, %r1196, 16;
	setp.eq.s32 	%p10, %r1227, 0;
	@%p10 bra 	$L__BB0_18;
	ld.global.u32 	%r1228, [%rd9+80];
	xor.b32  	%r2049, %r2049, %r1228;
	ld.global.u32 	%r1229, [%rd9+84];
	xor.b32  	%r2048, %r2048, %r1229;
	ld.global.u32 	%r1230, [%rd9+88];
	xor.b32  	%r2047, %r2047, %r1230;
	ld.global.u32 	%r1231, [%rd9+92];
	xor.b32  	%r2046, %r2046, %r1231;
	ld.global.u32 	%r1232, [%rd9+96];
	xor.b32  	%r2045, %r2045, %r1232;
$L__BB0_18:
	and.b32  	%r1234, %r1196, 32;
	setp.eq.s32 	%p11, %r1234, 0;
	@%p11 bra 	$L__BB0_20;
	ld.global.u32 	%r1235, [%rd9+100];
	xor.b32  	%r2049, %r2049, %r1235;
	ld.global.u32 	%r1236, [%rd9+104];
	xor.b32  	%r2048, %r2048, %r1236;
	ld.global.u32 	%r1237, [%rd9+108];
	xor.b32  	%r2047, %r2047, %r1237;
	ld.global.u32 	%r1238, [%rd9+112];
	xor.b32  	%r2046, %r2046, %r1238;
	ld.global.u32 	%r1239, [%rd9+116];
	xor.b32  	%r2045, %r2045, %r1239;
$L__BB0_20:
	and.b32  	%r1241, %r1196, 64;
	setp.eq.s32 	%p12, %r1241, 0;
	@%p12 bra 	$L__BB0_22;
	ld.global.u32 	%r1242, [%rd9+120];
	xor.b32  	%r2049, %r2049, %r1242;
	ld.global.u32 	%r1243, [%rd9+124];
	xor.b32  	%r2048, %r2048, %r1243;
	ld.global.u32 	%r1244, [%rd9+128];
	xor.b32  	%r2047, %r2047, %r1244;
	ld.global.u32 	%r1245, [%rd9+132];
	xor.b32  	%r2046, %r2046, %r1245;
	ld.global.u32 	%r1246, [%rd9+136];
	xor.b32  	%r2045, %r2045, %r1246;
$L__BB0_22:
	and.b32  	%r1248, %r1196, 128;
	setp.eq.s32 	%p13, %r1248, 0;
	@%p13 bra 	$L__BB0_24;
	ld.global.u32 	%r1249, [%rd9+140];
	xor.b32  	%r2049, %r2049, %r1249;
	ld.global.u32 	%r1250, [%rd9+144];
	xor.b32  	%r2048, %r2048, %r1250;
	ld.global.u32 	%r1251, [%rd9+148];
	xor.b32  	%r2047, %r2047, %r1251;
	ld.global.u32 	%r1252, [%rd9+152];
	xor.b32  	%r2046, %r2046, %r1252;
	ld.global.u32 	%r1253, [%rd9+156];
	xor.b32  	%r2045, %r2045, %r1253;
$L__BB0_24:
	and.b32  	%r1255, %r1196, 256;
	setp.eq.s32 	%p14, %r1255, 0;
	@%p14 bra 	$L__BB0_26;
	ld.global.u32 	%r1256, [%rd9+160];
	xor.b32  	%r2049, %r2049, %r1256;
	ld.global.u32 	%r1257, [%rd9+164];
	xor.b32  	%r2048, %r2048, %r1257;
	ld.global.u32 	%r1258, [%rd9+168];
	xor.b32  	%r2047, %r2047, %r1258;
	ld.global.u32 	%r1259, [%rd9+172];
	xor.b32  	%r2046, %r2046, %r1259;
	ld.global.u32 	%r1260, [%rd9+176];
	xor.b32  	%r2045, %r2045, %r1260;
$L__BB0_26:
	and.b32  	%r1262, %r1196, 512;
	setp.eq.s32 	%p15, %r1262, 0;
	@%p15 bra 	$L__BB0_28;
	ld.global.u32 	%r1263, [%rd9+180];
	xor.b32  	%r2049, %r2049, %r1263;
	ld.global.u32 	%r1264, [%rd9+184];
	xor.b32  	%r2048, %r2048, %r1264;
	ld.global.u32 	%r1265, [%rd9+188];
	xor.b32  	%r2047, %r2047, %r1265;
	ld.global.u32 	%r1266, [%rd9+192];
	xor.b32  	%r2046, %r2046, %r1266;
	ld.global.u32 	%r1267, [%rd9+196];
	xor.b32  	%r2045, %r2045, %r1267;
$L__BB0_28:
	and.b32  	%r1269, %r1196, 1024;
	setp.eq.s32 	%p16, %r1269, 0;
	@%p16 bra 	$L__BB0_30;
	ld.global.u32 	%r1270, [%rd9+200];
	xor.b32  	%r2049, %r2049, %r1270;
	ld.global.u32 	%r1271, [%rd9+204];
	xor.b32  	%r2048, %r2048, %r1271;
	ld.global.u32 	%r1272, [%rd9+208];
	xor.b32  	%r2047, %r2047, %r1272;
	ld.global.u32 	%r1273, [%rd9+212];
	xor.b32  	%r2046, %r2046, %r1273;
	ld.global.u32 	%r1274, [%rd9+216];
	xor.b32  	%r2045, %r2045, %r1274;
$L__BB0_30:
	and.b32  	%r1276, %r1196, 2048;
	setp.eq.s32 	%p17, %r1276, 0;
	@%p17 bra 	$L__BB0_32;
	ld.global.u32 	%r1277, [%rd9+220];
	xor.b32  	%r2049, %r2049, %r1277;
	ld.global.u32 	%r1278, [%rd9+224];
	xor.b32  	%r2048, %r2048, %r1278;
	ld.global.u32 	%r1279, [%rd9+228];
	xor.b32  	%r2047, %r2047, %r1279;
	ld.global.u32 	%r1280, [%rd9+232];
	xor.b32  	%r2046, %r2046, %r1280;
	ld.global.u32 	%r1281, [%rd9+236];
	xor.b32  	%r2045, %r2045, %r1281;
$L__BB0_32:
	and.b32  	%r1283, %r1196, 4096;
	setp.eq.s32 	%p18, %r1283, 0;
	@%p18 bra 	$L__BB0_34;
	ld.global.u32 	%r1284, [%rd9+240];
	xor.b32  	%r2049, %r2049, %r1284;
	ld.global.u32 	%r1285, [%rd9+244];
	xor.b32  	%r2048, %r2048, %r1285;
	ld.global.u32 	%r1286, [%rd9+248];
	xor.b32  	%r2047, %r2047, %r1286;
	ld.global.u32 	%r1287, [%rd9+252];
	xor.b32  	%r2046, %r2046, %r1287;
	ld.global.u32 	%r1288, [%rd9+256];
	xor.b32  	%r2045, %r2045, %r1288;
$L__BB0_34:
	and.b32  	%r1290, %r1196, 8192;
	setp.eq.s32 	%p19, %r1290, 0;
	@%p19 bra 	$L__BB0_36;
	ld.global.u32 	%r1291, [%rd9+260];
	xor.b32  	%r2049, %r2049, %r1291;
	ld.global.u32 	%r1292, [%rd9+264];
	xor.b32  	%r2048, %r2048, %r1292;
	ld.global.u32 	%r1293, [%rd9+268];
	xor.b32  	%r2047, %r2047, %r1293;
	ld.global.u32 	%r1294, [%rd9+272];
	xor.b32  	%r2046, %r2046, %r1294;
	ld.global.u32 	%r1295, [%rd9+276];
	xor.b32  	%r2045, %r2045, %r1295;
$L__BB0_36:
	and.b32  	%r1297, %r1196, 16384;
	setp.eq.s32 	%p20, %r1297, 0;
	@%p20 bra 	$L__BB0_38;
	ld.global.u32 	%r1298, [%rd9+280];
	xor.b32  	%r2049, %r2049, %r1298;
	ld.global.u32 	%r1299, [%rd9+284];
	xor.b32  	%r2048, %r2048, %r1299;
	ld.global.u32 	%r1300, [%rd9+288];
	xor.b32  	%r2047, %r2047, %r1300;
	ld.global.u32 	%r1301, [%rd9+292];
	xor.b32  	%r2046, %r2046, %r1301;
	ld.global.u32 	%r1302, [%rd9+296];
	xor.b32  	%r2045, %r2045, %r1302;
$L__BB0_38:
	and.b32  	%r1304, %r1196, 32768;
	setp.eq.s32 	%p21, %r1304, 0;
	@%p21 bra 	$L__BB0_40;
	ld.global.u32 	%r1305, [%rd9+300];
	xor.b32  	%r2049, %r2049, %r1305;
	ld.global.u32 	%r1306, [%rd9+304];
	xor.b32  	%r2048, %r2048, %r1306;
	ld.global.u32 	%r1307, [%rd9+308];
	xor.b32  	%r2047, %r2047, %r1307;
	ld.global.u32 	%r1308, [%rd9+312];
	xor.b32  	%r2046, %r2046, %r1308;
	ld.global.u32 	%r1309, [%rd9+316];
	xor.b32  	%r2045, %r2045, %r1309;
$L__BB0_40:
	add.s32 	%r2044, %r2044, 16;
	setp.ne.s32 	%p22, %r2044, 32;
	@%p22 bra 	$L__BB0_8;
	mad.lo.s32 	%r1310, %r2038, -31, %r22;
	add.s32 	%r2038, %r1310, 1;
	setp.ne.s32 	%p23, %r2038, 5;
	@%p23 bra 	$L__BB0_7;
	st.local.u32 	[%rd4+4], %r2049;
	st.local.v2.u32 	[%rd4+8], {%r2048, %r2047};
	st.local.v2.u32 	[%rd4+16], {%r2046, %r2045};
	setp.eq.s64 	%p24, %rd7, 1;
	@%p24 bra 	$L__BB0_117;
	mov.b32 	%r2045, 0;
	mov.u32 	%r2046, %r2045;
	mov.u32 	%r2047, %r2045;
	mov.u32 	%r2048, %r2045;
	mov.u32 	%r2049, %r2045;
	mov.u32 	%r2130, %r2045;
$L__BB0_44:
	mul.wide.u32 	%rd61, %r2130, 4;
	add.s64 	%rd62, %rd4, %rd61;
	ld.local.u32 	%r197, [%rd62+4];
	shl.b32 	%r198, %r2130, 5;
	mov.b32 	%r2136, 0;
$L__BB0_45:
	.pragma "nounroll";
	shr.u32 	%r1313, %r197, %r2136;
	and.b32  	%r1314, %r1313, 1;
	setp.eq.b32 	%p25, %r1314, 1;
	not.pred 	%p26, %p25;
	add.s32 	%r1315, %r198, %r2136;
	mul.lo.s32 	%r1316, %r1315, 5;
	mul.wide.u32 	%rd63, %r1316, 4;
	add.s64 	%rd10, %rd8, %rd63;
	@%p26 bra 	$L__BB0_47;
	ld.global.u32 	%r1317, [%rd10];
	xor.b32  	%r2049, %r2049, %r1317;
	ld.global.u32 	%r1318, [%rd10+4];
	xor.b32  	%r2048, %r2048, %r1318;
	ld.global.u32 	%r1319, [%rd10+8];
	xor.b32  	%r2047, %r2047, %r1319;
	ld.global.u32 	%r1320, [%rd10+12];
	xor.b32  	%r2046, %r2046, %r1320;
	ld.global.u32 	%r1321, [%rd10+16];
	xor.b32  	%r2045, %r2045, %r1321;
$L__BB0_47:
	and.b32  	%r1323, %r1313, 2;
	setp.eq.s32 	%p27, %r1323, 0;
	@%p27 bra 	$L__BB0_49;
	ld.global.u32 	%r1324, [%rd10+20];
	xor.b32  	%r2049, %r2049, %r1324;
	ld.global.u32 	%r1325, [%rd10+24];
	xor.b32  	%r2048, %r2048, %r1325;
	ld.global.u32 	%r1326, [%rd10+28];
	xor.b32  	%r2047, %r2047, %r1326;
	ld.global.u32 	%r1327, [%rd10+32];
	xor.b32  	%r2046, %r2046, %r1327;
	ld.global.u32 	%r1328, [%rd10+36];
	xor.b32  	%r2045, %r2045, %r1328;
$L__BB0_49:
	and.b32  	%r1330, %r1313, 4;
	setp.eq.s32 	%p28, %r1330, 0;
	@%p28 bra 	$L__BB0_51;
	ld.global.u32 	%r1331, [%rd10+40];
	xor.b32  	%r2049, %r2049, %r1331;
	ld.global.u32 	%r1332, [%rd10+44];
	xor.b32  	%r2048, %r2048, %r1332;
	ld.global.u32 	%r1333, [%rd10+48];
	xor.b32  	%r2047, %r2047, %r1333;
	ld.global.u32 	%r1334, [%rd10+52];
	xor.b32  	%r2046, %r2046, %r1334;
	ld.global.u32 	%r1335, [%rd10+56];
	xor.b32  	%r2045, %r2045, %r1335;
$L__BB0_51:
	and.b32  	%r1337, %r1313, 8;
	setp.eq.s32 	%p29, %r1337, 0;
	@%p29 bra 	$L__BB0_53;
	ld.global.u32 	%r1338, [%rd10+60];
	xor.b32  	%r2049, %r2049, %r1338;
	ld.global.u32 	%r1339, [%rd10+64];
	xor.b32  	%r2048, %r2048, %r1339;
	ld.global.u32 	%r1340, [%rd10+68];
	xor.b32  	%r2047, %r2047, %r1340;
	ld.global.u32 	%r1341, [%rd10+72];
	xor.b32  	%r2046, %r2046, %r1341;
	ld.global.u32 	%r1342, [%rd10+76];
	xor.b32  	%r2045, %r2045, %r1342;
$L__BB0_53:
	and.b32  	%r1344, %r1313, 16;
	setp.eq.s32 	%p30, %r1344, 0;
	@%p30 bra 	$L__BB0_55;
	ld.global.u32 	%r1345, [%rd10+80];
	xor.b32  	%r2049, %r2049, %r1345;
	ld.global.u32 	%r1346, [%rd10+84];
	xor.b32  	%r2048, %r2048, %r1346;
	ld.global.u32 	%r1347, [%rd10+88];
	xor.b32  	%r2047, %r2047, %r1347;
	ld.global.u32 	%r1348, [%rd10+92];
	xor.b32  	%r2046, %r2046, %r1348;
	ld.global.u32 	%r1349, [%rd10+96];
	xor.b32  	%r2045, %r2045, %r1349;
$L__BB0_55:
	and.b32  	%r1351, %r1313, 32;
	setp.eq.s32 	%p31, %r1351, 0;
	@%p31 bra 	$L__BB0_57;
	ld.global.u32 	%r1352, [%rd10+100];
	xor.b32  	%r2049, %r2049, %r1352;
	ld.global.u32 	%r1353, [%rd10+104];
	xor.b32  	%r2048, %r2048, %r1353;
	ld.global.u32 	%r1354, [%rd10+108];
	xor.b32  	%r2047, %r2047, %r1354;
	ld.global.u32 	%r1355, [%rd10+112];
	xor.b32  	%r2046, %r2046, %r1355;
	ld.global.u32 	%r1356, [%rd10+116];
	xor.b32  	%r2045, %r2045, %r1356;
$L__BB0_57:
	and.b32  	%r1358, %r1313, 64;
	setp.eq.s32 	%p32, %r1358, 0;
	@%p32 bra 	$L__BB0_59;
	ld.global.u32 	%r1359, [%rd10+120];
	xor.b32  	%r2049, %r2049, %r1359;
	ld.global.u32 	%r1360, [%rd10+124];
	xor.b32  	%r2048, %r2048, %r1360;
	ld.global.u32 	%r1361, [%rd10+128];
	xor.b32  	%r2047, %r2047, %r1361;
	ld.global.u32 	%r1362, [%rd10+132];
	xor.b32  	%r2046, %r2046, %r1362;
	ld.global.u32 	%r1363, [%rd10+136];
	xor.b32  	%r2045, %r2045, %r1363;
$L__BB0_59:
	and.b32  	%r1365, %r1313, 128;
	setp.eq.s32 	%p33, %r1365, 0;
	@%p33 bra 	$L__BB0_61;
	ld.global.u32 	%r1366, [%rd10+140];
	xor.b32  	%r2049, %r2049, %r1366;
	ld.global.u32 	%r1367, [%rd10+144];
	xor.b32  	%r2048, %r2048, %r1367;
	ld.global.u32 	%r1368, [%rd10+148];
	xor.b32  	%r2047, %r2047, %r1368;
	ld.global.u32 	%r1369, [%rd10+152];
	xor.b32  	%r2046, %r2046, %r1369;
	ld.global.u32 	%r1370, [%rd10+156];
	xor.b32  	%r2045, %r2045, %r1370;
$L__BB0_61:
	and.b32  	%r1372, %r1313, 256;
	setp.eq.s32 	%p34, %r1372, 0;
	@%p34 bra 	$L__BB0_63;
	ld.global.u32 	%r1373, [%rd10+160];
	xor.b32  	%r2049, %r2049, %r1373;
	ld.global.u32 	%r1374, [%rd10+164];
	xor.b32  	%r2048, %r2048, %r1374;
	ld.global.u32 	%r1375, [%rd10+168];
	xor.b32  	%r2047, %r2047, %r1375;
	ld.global.u32 	%r1376, [%rd10+172];
	xor.b32  	%r2046, %r2046, %r1376;
	ld.global.u32 	%r1377, [%rd10+176];
	xor.b32  	%r2045, %r2045, %r1377;
$L__BB0_63:
	and.b32  	%r1379, %r1313, 512;
	setp.eq.s32 	%p35, %r1379, 0;
	@%p35 bra 	$L__BB0_65;
	ld.global.u32 	%r1380, [%rd10+180];
	xor.b32  	%r2049, %r2049, %r1380;
	ld.global.u32 	%r1381, [%rd10+184];
	xor.b32  	%r2048, %r2048, %r1381;
	ld.global.u32 	%r1382, [%rd10+188];
	xor.b32  	%r2047, %r2047, %r1382;
	ld.global.u32 	%r1383, [%rd10+192];
	xor.b32  	%r2046, %r2046, %r1383;
	ld.global.u32 	%r1384, [%rd10+196];
	xor.b32  	%r2045, %r2045, %r1384;
$L__BB0_65:
	and.b32  	%r1386, %r1313, 1024;
	setp.eq.s32 	%p36, %r1386, 0;
	@%p36 bra 	$L__BB0_67;
	ld.global.u32 	%r1387, [%rd10+200];
	xor.b32  	%r2049, %r2049, %r1387;
	ld.global.u32 	%r1388, [%rd10+204];
	xor.b32  	%r2048, %r2048, %r1388;
	ld.global.u32 	%r1389, [%rd10+208];
	xor.b32  	%r2047, %r2047, %r1389;
	ld.global.u32 	%r1390, [%rd10+212];
	xor.b32  	%r2046, %r2046, %r1390;
	ld.global.u32 	%r1391, [%rd10+216];
	xor.b32  	%r2045, %r2045, %r1391;
$L__BB0_67:
	and.b32  	%r1393, %r1313, 2048;
	setp.eq.s32 	%p37, %r1393, 0;
	@%p37 bra 	$L__BB0_69;
	ld.global.u32 	%r1394, [%rd10+220];
	xor.b32  	%r2049, %r2049, %r1394;
	ld.global.u32 	%r1395, [%rd10+224];
	xor.b32  	%r2048, %r2048, %r1395;
	ld.global.u32 	%r1396, [%rd10+228];
	xor.b32  	%r2047, %r2047, %r1396;
	ld.global.u32 	%r1397, [%rd10+232];
	xor.b32  	%r2046, %r2046, %r1397;
	ld.global.u32 	%r1398, [%rd10+236];
	xor.b32  	%r2045, %r2045, %r1398;
$L__BB0_69:
	and.b32  	%r1400, %r1313, 4096;
	setp.eq.s32 	%p38, %r1400, 0;
	@%p38 bra 	$L__BB0_71;
	ld.global.u32 	%r1401, [%rd10+240];
	xor.b32  	%r2049, %r2049, %r1401;
	ld.global.u32 	%r1402, [%rd10+244];
	xor.b32  	%r2048, %r2048, %r1402;
	ld.global.u32 	%r1403, [%rd10+248];
	xor.b32  	%r2047, %r2047, %r1403;
	ld.global.u32 	%r1404, [%rd10+252];
	xor.b32  	%r2046, %r2046, %r1404;
	ld.global.u32 	%r1405, [%rd10+256];
	xor.b32  	%r2045, %r2045, %r1405;
$L__BB0_71:
	and.b32  	%r1407, %r1313, 8192;
	setp.eq.s32 	%p39, %r1407, 0;
	@%p39 bra 	$L__BB0_73;
	ld.global.u32 	%r1408, [%rd10+260];
	xor.b32  	%r2049, %r2049, %r1408;
	ld.global.u32 	%r1409, [%rd10+264];
	xor.b32  	%r2048, %r2048, %r1409;
	ld.global.u32 	%r1410, [%rd10+268];
	xor.b32  	%r2047, %r2047, %r1410;
	ld.global.u32 	%r1411, [%rd10+272];
	xor.b32  	%r2046, %r2046, %r1411;
	ld.global.u32 	%r1412, [%rd10+276];
	xor.b32  	%r2045, %r2045, %r1412;
$L__BB0_73:
	and.b32  	%r1414, %r1313, 16384;
	setp.eq.s32 	%p40, %r1414, 0;
	@%p40 bra 	$L__BB0_75;
	ld.global.u32 	%r1415, [%rd10+280];
	xor.b32  	%r2049, %r2049, %r1415;
	ld.global.u32 	%r1416, [%rd10+284];
	xor.b32  	%r2048, %r2048, %r1416;
	ld.global.u32 	%r1417, [%rd10+288];
	xor.b32  	%r2047, %r2047, %r1417;
	ld.global.u32 	%r1418, [%rd10+292];
	xor.b32  	%r2046, %r2046, %r1418;
	ld.global.u32 	%r1419, [%rd10+296];
	xor.b32  	%r2045, %r2045, %r1419;
$L__BB0_75:
	and.b32  	%r1421, %r1313, 32768;
	setp.eq.s32 	%p41, %r1421, 0;
	@%p41 bra 	$L__BB0_77;
	ld.global.u32 	%r1422, [%rd10+300];
	xor.b32  	%r2049, %r2049, %r1422;
	ld.global.u32 	%r1423, [%rd10+304];
	xor.b32  	%r2048, %r2048, %r1423;
	ld.global.u32 	%r1424, [%rd10+308];
	xor.b32  	%r2047, %r2047, %r1424;
	ld.global.u32 	%r1425, [%rd10+312];
	xor.b32  	%r2046, %r2046, %r1425;
	ld.global.u32 	%r1426, [%rd10+316];
	xor.b32  	%r2045, %r2045, %r1426;
$L__BB0_77:
	add.s32 	%r2136, %r2136, 16;
	setp.ne.s32 	%p42, %r2136, 32;
	@%p42 bra 	$L__BB0_45;
	mad.lo.s32 	%r1427, %r2130, -31, %r198;
	add.s32 	%r2130, %r1427, 1;
	setp.ne.s32 	%p43, %r2130, 5;
	@%p43 bra 	$L__BB0_44;
	st.local.u32 	[%rd4+4], %r2049;
	st.local.v2.u32 	[%rd4+8], {%r2048, %r2047};
	st.local.v2.u32 	[%rd4+16], {%r2046, %r2045};
	setp.ne.s64 	%p44, %rd7, 3;
	@%p44 bra 	$L__BB0_117;
	mov.b32 	%r2045, 0;
	mov.u32 	%r2046, %r2045;
	mov.u32 	%r2047, %r2045;
	mov.u32 	%r2048, %r2045;
	mov.u32 	%r2049, %r2045;
	mov.u32 	%r2222, %r2045;
$L__BB0_81:
	mul.wide.u32 	%rd64, %r2222, 4;
	add.s64 	%rd65, %rd4, %rd64;
	ld.local.u32 	%r373, [%rd65+4];
	shl.b32 	%r374, %r2222, 5;
	mov.b32 	%r2228, 0;
$L__BB0_82:
	.pragma "nounroll";
	shr.u32 	%r1430, %r373, %r2228;
	and.b32  	%r1431, %r1430, 1;
	setp.eq.b32 	%p45, %r1431, 1;
	not.pred 	%p46, %p45;
	add.s32 	%r1432, %r374, %r2228;
	mul.lo.s32 	%r1433, %r1432, 5;
	mul.wide.u32 	%rd66, %r1433, 4;
	add.s64 	%rd11, %rd8, %rd66;
	@%p46 bra 	$L__BB0_84;
	ld.global.u32 	%r1434, [%rd11];
	xor.b32  	%r2049, %r2049, %r1434;
	ld.global.u32 	%r1435, [%rd11+4];
	xor.b32  	%r2048, %r2048, %r1435;
	ld.global.u32 	%r1436, [%rd11+8];
	xor.b32  	%r2047, %r2047, %r1436;
	ld.global.u32 	%r1437, [%rd11+12];
	xor.b32  	%r2046, %r2046, %r1437;
	ld.global.u32 	%r1438, [%rd11+16];
	xor.b32  	%r2045, %r2045, %r1438;
$L__BB0_84:
	and.b32  	%r1440, %r1430, 2;
	setp.eq.s32 	%p47, %r1440, 0;
	@%p47 bra 	$L__BB0_86;
	ld.global.u32 	%r1441, [%rd11+20];
	xor.b32  	%r2049, %r2049, %r1441;
	ld.global.u32 	%r1442, [%rd11+24];
	xor.b32  	%r2048, %r2048, %r1442;
	ld.global.u32 	%r1443, [%rd11+28];
	xor.b32  	%r2047, %r2047, %r1443;
	ld.global.u32 	%r1444, [%rd11+32];
	xor.b32  	%r2046, %r2046, %r1444;
	ld.global.u32 	%r1445, [%rd11+36];
	xor.b32  	%r2045, %r2045, %r1445;
$L__BB0_86:
	and.b32  	%r1447, %r1430, 4;
	setp.eq.s32 	%p48, %r1447, 0;
	@%p48 bra 	$L__BB0_88;
	ld.global.u32 	%r1448, [%rd11+40];
	xor.b32  	%r2049, %r2049, %r1448;
	ld.global.u32 	%r1449, [%rd11+44];
	xor.b32  	%r2048, %r2048, %r1449;
	ld.global.u32 	%r1450, [%rd11+48];
	xor.b32  	%r2047, %r2047, %r1450;
	ld.global.u32 	%r1451, [%rd11+52];
	xor.b32  	%r2046, %r2046, %r1451;
	ld.global.u32 	%r1452, [%rd11+56];
	xor.b32  	%r2045, %r2045, %r1452;
$L__BB0_88:
	and.b32  	%r1454, %r1430, 8;
	setp.eq.s32 	%p49, %r1454, 0;
	@%p49 bra 	$L__BB0_90;
	ld.global.u32 	%r1455, [%rd11+60];
	xor.b32  	%r2049, %r2049, %r1455;
	ld.global.u32 	%r1456, [%rd11+64];
	xor.b32  	%r2048, %r2048, %r1456;
	ld.global.u32 	%r1457, [%rd11+68];
	xor.b32  	%r2047, %r2047, %r1457;
	ld.global.u32 	%r1458, [%rd11+72];
	xor.b32  	%r2046, %r2046, %r1458;
	ld.global.u32 	%r1459, [%rd11+76];
	xor.b32  	%r2045, %r2045, %r1459;
$L__BB0_90:
	and.b32  	%r1461, %r1430, 16;
	setp.eq.s32 	%p50, %r1461, 0;
	@%p50 bra 	$L__BB0_92;
	ld.global.u32 	%r1462, [%rd11+80];
	xor.b32  	%r2049, %r2049, %r1462;
	ld.global.u32 	%r1463, [%rd11+84];
	xor.b32  	%r2048, %r2048, %r1463;
	ld.global.u32 	%r1464, [%rd11+88];
	xor.b32  	%r2047, %r2047, %r1464;
	ld.global.u32 	%r1465, [%rd11+92];
	xor.b32  	%r2046, %r2046, %r1465;
	ld.global.u32 	%r1466, [%rd11+96];
	xor.b32  	%r2045, %r2045, %r1466;
$L__BB0_92:
	and.b32  	%r1468, %r1430, 32;
	setp.eq.s32 	%p51, %r1468, 0;
	@%p51 bra 	$L__BB0_94;
	ld.global.u32 	%r1469, [%rd11+100];
	xor.b32  	%r2049, %r2049, %r1469;
	ld.global.u32 	%r1470, [%rd11+104];
	xor.b32  	%r2048, %r2048, %r1470;
	ld.global.u32 	%r1471, [%rd11+108];
	xor.b32  	%r2047, %r2047, %r1471;
	ld.global.u32 	%r1472, [%rd11+112];
	xor.b32  	%r2046, %r2046, %r1472;
	ld.global.u32 	%r1473, [%rd11+116];
	xor.b32  	%r2045, %r2045, %r1473;
$L__BB0_94:
	and.b32  	%r1475, %r1430, 64;
	setp.eq.s32 	%p52, %r1475, 0;
	@%p52 bra 	$L__BB0_96;
	ld.global.u32 	%r1476, [%rd11+120];
	xor.b32  	%r2049, %r2049, %r1476;
	ld.global.u32 	%r1477, [%rd11+124];
	xor.b32  	%r2048, %r2048, %r1477;
	ld.global.u32 	%r1478, [%rd11+128];
	xor.b32  	%r2047, %r2047, %r1478;
	ld.global.u32 	%r1479, [%rd11+132];
	xor.b32  	%r2046, %r2046, %r1479;
	ld.global.u32 	%r1480, [%rd11+136];
	xor.b32  	%r2045, %r2045, %r1480;
$L__BB0_96:
	and.b32  	%r1482, %r1430, 128;
	setp.eq.s32 	%p53, %r1482, 0;
	@%p53 bra 	$L__BB0_98;
	ld.global.u32 	%r1483, [%rd11+140];
	xor.b32  	%r2049, %r2049, %r1483;
	ld.global.u32 	%r1484, [%rd11+144];
	xor.b32  	%r2048, %r2048, %r1484;
	ld.global.u32 	%r1485, [%rd11+148];
	xor.b32  	%r2047, %r2047, %r1485;
	ld.global.u32 	%r1486, [%rd11+152];
	xor.b32  	%r2046, %r2046, %r1486;
	ld.global.u32 	%r1487, [%rd11+156];
	xor.b32  	%r2045, %r2045, %r1487;
$L__BB0_98:
	and.b32  	%r1489, %r1430, 256;
	setp.eq.s32 	%p54, %r1489, 0;
	@%p54 bra 	$L__BB0_100;
	ld.global.u32 	%r1490, [%rd11+160];
	xor.b32  	%r2049, %r2049, %r1490;
	ld.global.u32 	%r1491, [%rd11+164];
	xor.b32  	%r2048, %r2048, %r1491;
	ld.global.u32 	%r1492, [%rd11+168];
	xor.b32  	%r2047, %r2047, %r1492;
	ld.global.u32 	%r1493, [%rd11+172];
	xor.b32  	%r2046, %r2046, %r1493;
	ld.global.u32 	%r1494, [%rd11+176];
	xor.b32  	%r2045, %r2045, %r1494;
$L__BB0_100:
	and.b32  	%r1496, %r1430, 512;
	setp.eq.s32 	%p55, %r1496, 0;
	@%p55 bra 	$L__BB0_102;
	ld.global.u32 	%r1497, [%rd11+180];
	xor.b32  	%r2049, %r2049, %r1497;
	ld.global.u32 	%r1498, [%rd11+184];
	xor.b32  	%r2048, %r2048, %r1498;
	ld.global.u32 	%r1499, [%rd11+188];
	xor.b32  	%r2047, %r2047, %r1499;
	ld.global.u32 	%r1500, [%rd11+192];
	xor.b32  	%r2046, %r2046, %r1500;
	ld.global.u32 	%r1501, [%rd11+196];
	xor.b32  	%r2045, %r2045, %r1501;
$L__BB0_102:
	and.b32  	%r1503, %r1430, 1024;
	setp.eq.s32 	%p56, %r1503, 0;
	@%p56 bra 	$L__BB0_104;
	ld.global.u32 	%r1504, [%rd11+200];
	xor.b32  	%r2049, %r2049, %r1504;
	ld.global.u32 	%r1505, [%rd11+204];
	xor.b32  	%r2048, %r2048, %r1505;
	ld.global.u32 	%r1506, [%rd11+208];
	xor.b32  	%r2047, %r2047, %r1506;
	ld.global.u32 	%r1507, [%rd11+212];
	xor.b32  	%r2046, %r2046, %r1507;
	ld.global.u32 	%r1508, [%rd11+216];
	xor.b32  	%r2045, %r2045, %r1508;
$L__BB0_104:
	and.b32  	%r1510, %r1430, 2048;
	setp.eq.s32 	%p57, %r1510, 0;
	@%p57 bra 	$L__BB0_106;
	ld.global.u32 	%r1511, [%rd11+220];
	xor.b32  	%r2049, %r2049, %r1511;
	ld.global.u32 	%r1512, [%rd11+224];
	xor.b32  	%r2048, %r2048, %r1512;
	ld.global.u32 	%r1513, [%rd11+228];
	xor.b32  	%r2047, %r2047, %r1513;
	ld.global.u32 	%r1514, [%rd11+232];
	xor.b32  	%r2046, %r2046, %r1514;
	ld.global.u32 	%r1515, [%rd11+236];
	xor.b32  	%r2045, %r2045, %r1515;
$L__BB0_106:
	and.b32  	%r1517, %r1430, 4096;
	setp.eq.s32 	%p58, %r1517, 0;
	@%p58 bra 	$L__BB0_108;
	ld.global.u32 	%r1518, [%rd11+240];
	xor.b32  	%r2049, %r2049, %r1518;
	ld.global.u32 	%r1519, [%rd11+244];
	xor.b32  	%r2048, %r2048, %r1519;
	ld.global.u32 	%r1520, [%rd11+248];
	xor.b32  	%r2047, %r2047, %r1520;
	ld.global.u32 	%r1521, [%rd11+252];
	xor.b32  	%r2046, %r2046, %r1521;
	ld.global.u32 	%r1522, [%rd11+256];
	xor.b32  	%r2045, %r2045, %r1522;
$L__BB0_108:
	and.b32  	%r1524, %r1430, 8192;
	setp.eq.s32 	%p59, %r1524, 0;
	@%p59 bra 	$L__BB0_110;
	ld.global.u32 	%r1525, [%rd11+260];
	xor.b32  	%r2049, %r2049, %r1525;
	ld.global.u32 	%r1526, [%rd11+264];
	xor.b32  	%r2048, %r2048, %r1526;
	ld.global.u32 	%r1527, [%rd11+268];
	xor.b32  	%r2047, %r2047, %r1527;
	ld.global.u32 	%r1528, [%rd11+272];
	xor.b32  	%r2046, %r2046, %r1528;
	ld.global.u32 	%r1529, [%rd11+276];
	xor.b32  	%r2045, %r2045, %r1529;
$L__BB0_110:
	and.b32  	%r1531, %r1430, 16384;
	setp.eq.s32 	%p60, %r1531, 0;
	@%p60 bra 	$L__BB0_112;
	ld.global.u32 	%r1532, [%rd11+280];
	xor.b32  	%r2049, %r2049, %r1532;
	ld.global.u32 	%r1533, [%rd11+284];
	xor.b32  	%r2048, %r2048, %r1533;
	ld.global.u32 	%r1534, [%rd11+288];
	xor.b32  	%r2047, %r2047, %r1534;
	ld.global.u32 	%r1535, [%rd11+292];
	xor.b32  	%r2046, %r2046, %r1535;
	ld.global.u32 	%r1536, [%rd11+296];
	xor.b32  	%r2045, %r2045, %r1536;
$L__BB0_112:
	and.b32  	%r1538, %r1430, 32768;
	setp.eq.s32 	%p61, %r1538, 0;
	@%p61 bra 	$L__BB0_114;
	ld.global.u32 	%r1539, [%rd11+300];
	xor.b32  	%r2049, %r2049, %r1539;
	ld.global.u32 	%r1540, [%rd11+304];
	xor.b32  	%r2048, %r2048, %r1540;
	ld.global.u32 	%r1541, [%rd11+308];
	xor.b32  	%r2047, %r2047, %r1541;
	ld.global.u32 	%r1542, [%rd11+312];
	xor.b32  	%r2046, %r2046, %r1542;
	ld.global.u32 	%r1543, [%rd11+316];
	xor.b32  	%r2045, %r2045, %r1543;
$L__BB0_114:
	add.s32 	%r2228, %r2228, 16;
	setp.ne.s32 	%p62, %r2228, 32;
	@%p62 bra 	$L__BB0_82;
	mad.lo.s32 	%r1544, %r2222, -31, %r374;
	add.s32 	%r2222, %r1544, 1;
	setp.ne.s32 	%p63, %r2222, 5;
	@%p63 bra 	$L__BB0_81;
	st.local.u32 	[%rd4+4], %r2049;
	st.local.v2.u32 	[%rd4+8], {%r2048, %r2047};
	st.local.v2.u32 	[%rd4+16], {%r2046, %r2045};
$L__BB0_117:
	shr.u64 	%rd114, %rd6, 2;
	add.s32 	%r2032, %r2032, 1;
	setp.gt.u64 	%p64, %rd6, 3;
	@%p64 bra 	$L__BB0_5;
$L__BB0_118:
	ld.param.u64 	%rd111, [calc_total_distance_param_5];
	cvta.to.global.u64 	%rd67, %rd111;
	mul.wide.u32 	%rd68, %r2, 4;
	add.s64 	%rd13, %rd67, %rd68;
	setp.eq.s32 	%p65, %r1179, 0;
	@%p65 bra 	$L__BB0_127;
	and.b32  	%r554, %r1179, 3;
	setp.lt.u32 	%p66, %r1179, 4;
	mov.b32 	%r2335, 0;
	@%p66 bra 	$L__BB0_122;
	and.b32  	%r2335, %r1179, -4;
	mov.b32 	%r2325, 0;
	mov.u32 	%r2322, %r2047;
	mov.u32 	%r2323, %r2048;
	mov.u32 	%r2324, %r2049;
$L__BB0_121:
	.pragma "nounroll";
	mov.u32 	%r2049, %r2045;
	shr.u32 	%r1547, %r2324, 2;
	xor.b32  	%r1548, %r1547, %r2324;
	shl.b32 	%r1549, %r2049, 4;
	shl.b32 	%r1550, %r1548, 1;
	xor.b32  	%r1551, %r1550, %r1549;
	xor.b32  	%r1552, %r1551, %r1548;
	xor.b32  	%r2048, %r1552, %r2049;
	add.s32 	%r1553, %r2326, %r2048;
	add.s32 	%r1554, %r1553, 362437;
	cvt.rn.f32.u32 	%f14, %r1554;
	fma.rn.f32 	%f15, %f14, 0f2F800000, 0f2F000000;
	mul.wide.u32 	%rd69, %r2325, 4;
	add.s64 	%rd70, %rd13, %rd69;
	st.global.f32 	[%rd70], %f15;
	shr.u32 	%r1555, %r2323, 2;
	xor.b32  	%r1556, %r1555, %r2323;
	shl.b32 	%r1557, %r2048, 4;
	shl.b32 	%r1558, %r1556, 1;
	xor.b32  	%r1559, %r1558, %r1557;
	xor.b32  	%r1560, %r1559, %r1556;
	xor.b32  	%r2047, %r1560, %r2048;
	add.s32 	%r1561, %r2326, %r2047;
	add.s32 	%r1562, %r1561, 724874;
	cvt.rn.f32.u32 	%f16, %r1562;
	fma.rn.f32 	%f17, %f16, 0f2F800000, 0f2F000000;
	st.global.f32 	[%rd70+4], %f17;
	shr.u32 	%r1563, %r2322, 2;
	xor.b32  	%r1564, %r1563, %r2322;
	shl.b32 	%r1565, %r2047, 4;
	shl.b32 	%r1566, %r1564, 1;
	xor.b32  	%r1567, %r1566, %r1565;
	xor.b32  	%r1568, %r1567, %r1564;
	xor.b32  	%r565, %r1568, %r2047;
	add.s32 	%r1569, %r2326, %r565;
	add.s32 	%r1570, %r1569, 1087311;
	cvt.rn.f32.u32 	%f18, %r1570;
	fma.rn.f32 	%f19, %f18, 0f2F800000, 0f2F000000;
	st.global.f32 	[%rd70+8], %f19;
	shr.u32 	%r1571, %r2046, 2;
	xor.b32  	%r1572, %r1571, %r2046;
	shl.b32 	%r1573, %r565, 4;
	shl.b32 	%r1574, %r1572, 1;
	xor.b32  	%r1575, %r1574, %r1573;
	xor.b32  	%r1576, %r1575, %r1572;
	xor.b32  	%r2045, %r1576, %r565;
	add.s32 	%r2326, %r2326, 1449748;
	add.s32 	%r1577, %r2045, %r2326;
	cvt.rn.f32.u32 	%f20, %r1577;
	fma.rn.f32 	%f21, %f20, 0f2F800000, 0f2F000000;
	st.global.f32 	[%rd70+12], %f21;
	add.s32 	%r2325, %r2325, 4;
	setp.ne.s32 	%p67, %r2325, %r2335;
	mov.u32 	%r2046, %r565;
	mov.u32 	%r2322, %r2047;
	mov.u32 	%r2323, %r2048;
	mov.u32 	%r2324, %r2049;
	@%p67 bra 	$L__BB0_121;
$L__BB0_122:
	setp.eq.s32 	%p68, %r554, 0;
	@%p68 bra 	$L__BB0_127;
	setp.eq.s32 	%p69, %r554, 1;
	@%p69 bra 	$L__BB0_125;
	shr.u32 	%r1578, %r2049, 2;
	xor.b32  	%r1579, %r1578, %r2049;
	shl.b32 	%r1580, %r2045, 4;
	shl.b32 	%r1581, %r1579, 1;
	xor.b32  	%r1582, %r1581, %r1580;
	xor.b32  	%r1583, %r1582, %r1579;
	xor.b32  	%r1584, %r1583, %r2045;
	add.s32 	%r1585, %r2326, %r1584;
	add.s32 	%r1586, %r1585, 362437;
	cvt.rn.f32.u32 	%f22, %r1586;
	fma.rn.f32 	%f23, %f22, 0f2F800000, 0f2F000000;
	mul.wide.u32 	%rd71, %r2335, 4;
	add.s64 	%rd72, %rd13, %rd71;
	st.global.f32 	[%rd72], %f23;
	shr.u32 	%r1587, %r2048, 2;
	xor.b32  	%r1588, %r1587, %r2048;
	shl.b32 	%r1589, %r1584, 4;
	shl.b32 	%r1590, %r1588, 1;
	xor.b32  	%r1591, %r1590, %r1589;
	xor.b32  	%r1592, %r1591, %r1588;
	xor.b32  	%r2045, %r1592, %r1584;
	add.s32 	%r2326, %r2326, 724874;
	add.s32 	%r1593, %r2045, %r2326;
	cvt.rn.f32.u32 	%f24, %r1593;
	fma.rn.f32 	%f25, %f24, 0f2F800000, 0f2F000000;
	st.global.f32 	[%rd72+4], %f25;
	add.s32 	%r2335, %r2335, 2;
	mov.u32 	%r2049, %r2047;
$L__BB0_125:
	and.b32  	%r1594, %r1179, 1;
	setp.eq.b32 	%p70, %r1594, 1;
	not.pred 	%p71, %p70;
	@%p71 bra 	$L__BB0_127;
	shr.u32 	%r1595, %r2049, 2;
	xor.b32  	%r1596, %r1595, %r2049;
	shl.b32 	%r1597, %r2045, 4;
	shl.b32 	%r1598, %r1596, 1;
	xor.b32  	%r1599, %r1598, %r1597;
	xor.b32  	%r1600, %r1599, %r1596;
	xor.b32  	%r1601, %r1600, %r2045;
	add.s32 	%r1602, %r2326, %r1601;
	add.s32 	%r1603, %r1602, 362437;
	cvt.rn.f32.u32 	%f26, %r1603;
	fma.rn.f32 	%f27, %f26, 0f2F800000, 0f2F000000;
	mul.wide.u32 	%rd73, %r2335, 4;
	add.s64 	%rd74, %rd13, %rd73;
	st.global.f32 	[%rd74], %f27;
$L__BB0_127:
	ld.param.u32 	%r2026, [calc_total_distance_param_2];
	ld.param.u64 	%rd110, [calc_total_distance_param_0];
	add.s32 	%r1604, %r2026, %r1;
	cvt.u64.u32 	%rd115, %r1604;
	cvta.to.global.u64 	%rd75, %rd110;
	mul.wide.u32 	%rd76, %r1604, 8;
	and.b64  	%rd77, %rd76, 24;
	add.s64 	%rd78, %rd75, %rd77;
	ld.global.u64 	%rd79, [%rd78];
	cvt.u32.u64 	%r1605, %rd79;
	xor.b32  	%r1606, %r1605, -1429050551;
	mul.lo.s32 	%r582, %r1606, 1099087573;
	{ .reg .b32 tmp; mov.b64 {tmp, %r1607}, %rd79; }
	xor.b32  	%r583, %r1607, -136515619;
	mul.lo.s32 	%r1608, %r583, -1703105765;
	add.s32 	%r1609, %r582, %r1608;
	add.s32 	%r1610, %r1609, 6615241;
	add.s32 	%r2358, %r582, 123456789;
	st.local.v2.u32 	[%rd3], {%r1610, %r2358};
	xor.b32  	%r2357, %r582, 362436069;
	add.s32 	%r2356, %r1608, 521288629;
	st.local.v2.u32 	[%rd3+8], {%r2357, %r2356};
	xor.b32  	%r2355, %r1608, 88675123;
	add.s32 	%r2354, %r582, 5783321;
	st.local.v2.u32 	[%rd3+16], {%r2355, %r2354};
	setp.eq.s32 	%p72, %r1604, 0;
	@%p72 bra 	$L__BB0_242;
	mov.b32 	%r2341, 0;
$L__BB0_129:
	mov.u64 	%rd15, %rd115;
	and.b64  	%rd16, %rd15, 3;
	setp.eq.s64 	%p73, %rd16, 0;
	@%p73 bra 	$L__BB0_241;
	mul.wide.u32 	%rd80, %r2341, 3200;
	mov.u64 	%rd81, precalc_xorwow_matrix;
	add.s64 	%rd17, %rd81, %rd80;
	mov.b32 	%r2354, 0;
	mov.u32 	%r2355, %r2354;
	mov.u32 	%r2356, %r2354;
	mov.u32 	%r2357, %r2354;
	mov.u32 	%r2358, %r2354;
	mov.u32 	%r2347, %r2354;
$L__BB0_131:
	mul.wide.u32 	%rd82, %r2347, 4;
	add.s64 	%rd83, %rd3, %rd82;
	ld.local.u32 	%r601, [%rd83+4];
	shl.b32 	%r602, %r2347, 5;
	mov.b32 	%r2353, 0;
$L__BB0_132:
	.pragma "nounroll";
	shr.u32 	%r1614, %r601, %r2353;
	and.b32  	%r1615, %r1614, 1;
	setp.eq.b32 	%p74, %r1615, 1;
	not.pred 	%p75, %p74;
	add.s32 	%r1616, %r602, %r2353;
	mul.lo.s32 	%r1617, %r1616, 5;
	mul.wide.u32 	%rd84, %r1617, 4;
	add.s64 	%rd18, %rd17, %rd84;
	@%p75 bra 	$L__BB0_134;
	ld.global.u32 	%r1618, [%rd18];
	xor.b32  	%r2358, %r2358, %r1618;
	ld.global.u32 	%r1619, [%rd18+4];
	xor.b32  	%r2357, %r2357, %r1619;
	ld.global.u32 	%r1620, [%rd18+8];
	xor.b32  	%r2356, %r2356, %r1620;
	ld.global.u32 	%r1621, [%rd18+12];
	xor.b32  	%r2355, %r2355, %r1621;
	ld.global.u32 	%r1622, [%rd18+16];
	xor.b32  	%r2354, %r2354, %r1622;
$L__BB0_134:
	and.b32  	%r1624, %r1614, 2;
	setp.eq.s32 	%p76, %r1624, 0;
	@%p76 bra 	$L__BB0_136;
	ld.global.u32 	%r1625, [%rd18+20];
	xor.b32  	%r2358, %r2358, %r1625;
	ld.global.u32 	%r1626, [%rd18+24];
	xor.b32  	%r2357, %r2357, %r1626;
	ld.global.u32 	%r1627, [%rd18+28];
	xor.b32  	%r2356, %r2356, %r1627;
	ld.global.u32 	%r1628, [%rd18+32];
	xor.b32  	%r2355, %r2355, %r1628;
	ld.global.u32 	%r1629, [%rd18+36];
	xor.b32  	%r2354, %r2354, %r1629;
$L__BB0_136:
	and.b32  	%r1631, %r1614, 4;
	setp.eq.s32 	%p77, %r1631, 0;
	@%p77 bra 	$L__BB0_138;
	ld.global.u32 	%r1632, [%rd18+40];
	xor.b32  	%r2358, %r2358, %r1632;
	ld.global.u32 	%r1633, [%rd18+44];
	xor.b32  	%r2357, %r2357, %r1633;
	ld.global.u32 	%r1634, [%rd18+48];
	xor.b32  	%r2356, %r2356, %r1634;
	ld.global.u32 	%r1635, [%rd18+52];
	xor.b32  	%r2355, %r2355, %r1635;
	ld.global.u32 	%r1636, [%rd18+56];
	xor.b32  	%r2354, %r2354, %r1636;
$L__BB0_138:
	and.b32  	%r1638, %r1614, 8;
	setp.eq.s32 	%p78, %r1638, 0;
	@%p78 bra 	$L__BB0_140;
	ld.global.u32 	%r1639, [%rd18+60];
	xor.b32  	%r2358, %r2358, %r1639;
	ld.global.u32 	%r1640, [%rd18+64];
	xor.b32  	%r2357, %r2357, %r1640;
	ld.global.u32 	%r1641, [%rd18+68];
	xor.b32  	%r2356, %r2356, %r1641;
	ld.global.u32 	%r1642, [%rd18+72];
	xor.b32  	%r2355, %r2355, %r1642;
	ld.global.u32 	%r1643, [%rd18+76];
	xor.b32  	%r2354, %r2354, %r1643;
$L__BB0_140:
	and.b32  	%r1645, %r1614, 16;
	setp.eq.s32 	%p79, %r1645, 0;
	@%p79 bra 	$L__BB0_142;
	ld.global.u32 	%r1646, [%rd18+80];
	xor.b32  	%r2358, %r2358, %r1646;
	ld.global.u32 	%r1647, [%rd18+84];
	xor.b32  	%r2357, %r2357, %r1647;
	ld.global.u32 	%r1648, [%rd18+88];
	xor.b32  	%r2356, %r2356, %r1648;
	ld.global.u32 	%r1649, [%rd18+92];
	xor.b32  	%r2355, %r2355, %r1649;
	ld.global.u32 	%r1650, [%rd18+96];
	xor.b32  	%r2354, %r2354, %r1650;
$L__BB0_142:
	and.b32  	%r1652, %r1614, 32;
	setp.eq.s32 	%p80, %r1652, 0;
	@%p80 bra 	$L__BB0_144;
	ld.global.u32 	%r1653, [%rd18+100];
	xor.b32  	%r2358, %r2358, %r1653;
	ld.global.u32 	%r1654, [%rd18+104];
	xor.b32  	%r2357, %r2357, %r1654;
	ld.global.u32 	%r1655, [%rd18+108];
	xor.b32  	%r2356, %r2356, %r1655;
	ld.global.u32 	%r1656, [%rd18+112];
	xor.b32  	%r2355, %r2355, %r1656;
	ld.global.u32 	%r1657, [%rd18+116];
	xor.b32  	%r2354, %r2354, %r1657;
$L__BB0_144:
	and.b32  	%r1659, %r1614, 64;
	setp.eq.s32 	%p81, %r1659, 0;
	@%p81 bra 	$L__BB0_146;
	ld.global.u32 	%r1660, [%rd18+120];
	xor.b32  	%r2358, %r2358, %r1660;
	ld.global.u32 	%r1661, [%rd18+124];
	xor.b32  	%r2357, %r2357, %r1661;
	ld.global.u32 	%r1662, [%rd18+128];
	xor.b32  	%r2356, %r2356, %r1662;
	ld.global.u32 	%r1663, [%rd18+132];
	xor.b32  	%r2355, %r2355, %r1663;
	ld.global.u32 	%r1664, [%rd18+136];
	xor.b32  	%r2354, %r2354, %r1664;
$L__BB0_146:
	and.b32  	%r1666, %r1614, 128;
	setp.eq.s32 	%p82, %r1666, 0;
	@%p82 bra 	$L__BB0_148;
	ld.global.u32 	%r1667, [%rd18+140];
	xor.b32  	%r2358, %r2358, %r1667;
	ld.global.u32 	%r1668, [%rd18+144];
	xor.b32  	%r2357, %r2357, %r1668;
	ld.global.u32 	%r1669, [%rd18+148];
	xor.b32  	%r2356, %r2356, %r1669;
	ld.global.u32 	%r1670, [%rd18+152];
	xor.b32  	%r2355, %r2355, %r1670;
	ld.global.u32 	%r1671, [%rd18+156];
	xor.b32  	%r2354, %r2354, %r1671;
$L__BB0_148:
	and.b32  	%r1673, %r1614, 256;
	setp.eq.s32 	%p83, %r1673, 0;
	@%p83 bra 	$L__BB0_150;
	ld.global.u32 	%r1674, [%rd18+160];
	xor.b32  	%r2358, %r2358, %r1674;
	ld.global.u32 	%r1675, [%rd18+164];
	xor.b32  	%r2357, %r2357, %r1675;
	ld.global.u32 	%r1676, [%rd18+168];
	xor.b32  	%r2356, %r2356, %r1676;
	ld.global.u32 	%r1677, [%rd18+172];
	xor.b32  	%r2355, %r2355, %r1677;
	ld.global.u32 	%r1678, [%rd18+176];
	xor.b32  	%r2354, %r2354, %r1678;
$L__BB0_150:
	and.b32  	%r1680, %r1614, 512;
	setp.eq.s32 	%p84, %r1680, 0;
	@%p84 bra 	$L__BB0_152;
	ld.global.u32 	%r1681, [%rd18+180];
	xor.b32  	%r2358, %r2358, %r1681;
	ld.global.u32 	%r1682, [%rd18+184];
	xor.b32  	%r2357, %r2357, %r1682;
	ld.global.u32 	%r1683, [%rd18+188];
	xor.b32  	%r2356, %r2356, %r1683;
	ld.global.u32 	%r1684, [%rd18+192];
	xor.b32  	%r2355, %r2355, %r1684;
	ld.global.u32 	%r1685, [%rd18+196];
	xor.b32  	%r2354, %r2354, %r1685;
$L__BB0_152:
	and.b32  	%r1687, %r1614, 1024;
	setp.eq.s32 	%p85, %r1687, 0;
	@%p85 bra 	$L__BB0_154;
	ld.global.u32 	%r1688, [%rd18+200];
	xor.b32  	%r2358, %r2358, %r1688;
	ld.global.u32 	%r1689, [%rd18+204];
	xor.b32  	%r2357, %r2357, %r1689;
	ld.global.u32 	%r1690, [%rd18+208];
	xor.b32  	%r2356, %r2356, %r1690;
	ld.global.u32 	%r1691, [%rd18+212];
	xor.b32  	%r2355, %r2355, %r1691;
	ld.global.u32 	%r1692, [%rd18+216];
	xor.b32  	%r2354, %r2354, %r1692;
$L__BB0_154:
	and.b32  	%r1694, %r1614, 2048;
	setp.eq.s32 	%p86, %r1694, 0;
	@%p86 bra 	$L__BB0_156;
	ld.global.u32 	%r1695, [%rd18+220];
	xor.b32  	%r2358, %r2358, %r1695;
	ld.global.u32 	%r1696, [%rd18+224];
	xor.b32  	%r2357, %r2357, %r1696;
	ld.global.u32 	%r1697, [%rd18+228];
	xor.b32  	%r2356, %r2356, %r1697;
	ld.global.u32 	%r1698, [%rd18+232];
	xor.b32  	%r2355, %r2355, %r1698;
	ld.global.u32 	%r1699, [%rd18+236];
	xor.b32  	%r2354, %r2354, %r1699;
$L__BB0_156:
	and.b32  	%r1701, %r1614, 4096;
	setp.eq.s32 	%p87, %r1701, 0;
	@%p87 bra 	$L__BB0_158;
	ld.global.u32 	%r1702, [%rd18+240];
	xor.b32  	%r2358, %r2358, %r1702;
	ld.global.u32 	%r1703, [%rd18+244];
	xor.b32  	%r2357, %r2357, %r1703;
	ld.global.u32 	%r1704, [%rd18+248];
	xor.b32  	%r2356, %r2356, %r1704;
	ld.global.u32 	%r1705, [%rd18+252];
	xor.b32  	%r2355, %r2355, %r1705;
	ld.global.u32 	%r1706, [%rd18+256];
	xor.b32  	%r2354, %r2354, %r1706;
$L__BB0_158:
	and.b32  	%r1708, %r1614, 8192;
	setp.eq.s32 	%p88, %r1708, 0;
	@%p88 bra 	$L__BB0_160;
	ld.global.u32 	%r1709, [%rd18+260];
	xor.b32  	%r2358, %r2358, %r1709;
	ld.global.u32 	%r1710, [%rd18+264];
	xor.b32  	%r2357, %r2357, %r1710;
	ld.global.u32 	%r1711, [%rd18+268];
	xor.b32  	%r2356, %r2356, %r1711;
	ld.global.u32 	%r1712, [%rd18+272];
	xor.b32  	%r2355, %r2355, %r1712;
	ld.global.u32 	%r1713, [%rd18+276];
	xor.b32  	%r2354, %r2354, %r1713;
$L__BB0_160:
	and.b32  	%r1715, %r1614, 16384;
	setp.eq.s32 	%p89, %r1715, 0;
	@%p89 bra 	$L__BB0_162;
	ld.global.u32 	%r1716, [%rd18+280];
	xor.b32  	%r2358, %r2358, %r1716;
	ld.global.u32 	%r1717, [%rd18+284];
	xor.b32  	%r2357, %r2357, %r1717;
	ld.global.u32 	%r1718, [%rd18+288];
	xor.b32  	%r2356, %r2356, %r1718;
	ld.global.u32 	%r1719, [%rd18+292];
	xor.b32  	%r2355, %r2355, %r1719;
	ld.global.u32 	%r1720, [%rd18+296];
	xor.b32  	%r2354, %r2354, %r1720;
$L__BB0_162:
	and.b32  	%r1722, %r1614, 32768;
	setp.eq.s32 	%p90, %r1722, 0;
	@%p90 bra 	$L__BB0_164;
	ld.global.u32 	%r1723, [%rd18+300];
	xor.b32  	%r2358, %r2358, %r1723;
	ld.global.u32 	%r1724, [%rd18+304];
	xor.b32  	%r2357, %r2357, %r1724;
	ld.global.u32 	%r1725, [%rd18+308];
	xor.b32  	%r2356, %r2356, %r1725;
	ld.global.u32 	%r1726, [%rd18+312];
	xor.b32  	%r2355, %r2355, %r1726;
	ld.global.u32 	%r1727, [%rd18+316];
	xor.b32  	%r2354, %r2354, %r1727;
$L__BB0_164:
	add.s32 	%r2353, %r2353, 16;
	setp.ne.s32 	%p91, %r2353, 32;
	@%p91 bra 	$L__BB0_132;
	mad.lo.s32 	%r1728, %r2347, -31, %r602;
	add.s32 	%r2347, %r1728, 1;
	setp.ne.s32 	%p92, %r2347, 5;
	@%p92 bra 	$L__BB0_131;
	st.local.u32 	[%rd3+4], %r2358;
	st.local.v2.u32 	[%rd3+8], {%r2357, %r2356};
	st.local.v2.u32 	[%rd3+16], {%r2355, %r2354};
	setp.eq.s64 	%p93, %rd16, 1;
	@%p93 bra 	$L__BB0_241;
	mov.b32 	%r2354, 0;
	mov.u32 	%r2355, %r2354;
	mov.u32 	%r2356, %r2354;
	mov.u32 	%r2357, %r2354;
	mov.u32 	%r2358, %r2354;
	mov.u32 	%r2439, %r2354;
$L__BB0_168:
	mul.wide.u32 	%rd85, %r2439, 4;
	add.s64 	%rd86, %rd3, %rd85;
	ld.local.u32 	%r777, [%rd86+4];
	shl.b32 	%r778, %r2439, 5;
	mov.b32 	%r2445, 0;
$L__BB0_169:
	.pragma "nounroll";
	shr.u32 	%r1731, %r777, %r2445;
	and.b32  	%r1732, %r1731, 1;
	setp.eq.b32 	%p94, %r1732, 1;
	not.pred 	%p95, %p94;
	add.s32 	%r1733, %r778, %r2445;
	mul.lo.s32 	%r1734, %r1733, 5;
	mul.wide.u32 	%rd87, %r1734, 4;
	add.s64 	%rd19, %rd17, %rd87;
	@%p95 bra 	$L__BB0_171;
	ld.global.u32 	%r1735, [%rd19];
	xor.b32  	%r2358, %r2358, %r1735;
	ld.global.u32 	%r1736, [%rd19+4];
	xor.b32  	%r2357, %r2357, %r1736;
	ld.global.u32 	%r1737, [%rd19+8];
	xor.b32  	%r2356, %r2356, %r1737;
	ld.global.u32 	%r1738, [%rd19+12];
	xor.b32  	%r2355, %r2355, %r1738;
	ld.global.u32 	%r1739, [%rd19+16];
	xor.b32  	%r2354, %r2354, %r1739;
$L__BB0_171:
	and.b32  	%r1741, %r1731, 2;
	setp.eq.s32 	%p96, %r1741, 0;
	@%p96 bra 	$L__BB0_173;
	ld.global.u32 	%r1742, [%rd19+20];
	xor.b32  	%r2358, %r2358, %r1742;
	ld.global.u32 	%r1743, [%rd19+24];
	xor.b32  	%r2357, %r2357, %r1743;
	ld.global.u32 	%r1744, [%rd19+28];
	xor.b32  	%r2356, %r2356, %r1744;
	ld.global.u32 	%r1745, [%rd19+32];
	xor.b32  	%r2355, %r2355, %r1745;
	ld.global.u32 	%r1746, [%rd19+36];
	xor.b32  	%r2354, %r2354, %r1746;
$L__BB0_173:
	and.b32  	%r1748, %r1731, 4;
	setp.eq.s32 	%p97, %r1748, 0;
	@%p97 bra 	$L__BB0_175;
	ld.global.u32 	%r1749, [%rd19+40];
	xor.b32  	%r2358, %r2358, %r1749;
	ld.global.u32 	%r1750, [%rd19+44];
	xor.b32  	%r2357, %r2357, %r1750;
	ld.global.u32 	%r1751, [%rd19+48];
	xor.b32  	%r2356, %r2356, %r1751;
	ld.global.u32 	%r1752, [%rd19+52];
	xor.b32  	%r2355, %r2355, %r1752;
	ld.global.u32 	%r1753, [%rd19+56];
	xor.b32  	%r2354, %r2354, %r1753;
$L__BB0_175:
	and.b32  	%r1755, %r1731, 8;
	setp.eq.s32 	%p98, %r1755, 0;
	@%p98 bra 	$L__BB0_177;
	ld.global.u32 	%r1756, [%rd19+60];
	xor.b32  	%r2358, %r2358, %r1756;
	ld.global.u32 	%r1757, [%rd19+64];
	xor.b32  	%r2357, %r2357, %r1757;
	ld.global.u32 	%r1758, [%rd19+68];
	xor.b32  	%r2356, %r2356, %r1758;
	ld.global.u32 	%r1759, [%rd19+72];
	xor.b32  	%r2355, %r2355, %r1759;
	ld.global.u32 	%r1760, [%rd19+76];
	xor.b32  	%r2354, %r2354, %r1760;
$L__BB0_177:
	and.b32  	%r1762, %r1731, 16;
	setp.eq.s32 	%p99, %r1762, 0;
	@%p99 bra 	$L__BB0_179;
	ld.global.u32 	%r1763, [%rd19+80];
	xor.b32  	%r2358, %r2358, %r1763;
	ld.global.u32 	%r1764, [%rd19+84];
	xor.b32  	%r2357, %r2357, %r1764;
	ld.global.u32 	%r1765, [%rd19+88];
	xor.b32  	%r2356, %r2356, %r1765;
	ld.global.u32 	%r1766, [%rd19+92];
	xor.b32  	%r2355, %r2355, %r1766;
	ld.global.u32 	%r1767, [%rd19+96];
	xor.b32  	%r2354, %r2354, %r1767;
$L__BB0_179:
	and.b32  	%r1769, %r1731, 32;
	setp.eq.s32 	%p100, %r1769, 0;
	@%p100 bra 	$L__BB0_181;
	ld.global.u32 	%r1770, [%rd19+100];
	xor.b32  	%r2358, %r2358, %r1770;
	ld.global.u32 	%r1771, [%rd19+104];
	xor.b32  	%r2357, %r2357, %r1771;
	ld.global.u32 	%r1772, [%rd19+108];
	xor.b32  	%r2356, %r2356, %r1772;
	ld.global.u32 	%r1773, [%rd19+112];
	xor.b32  	%r2355, %r2355, %r1773;
	ld.global.u32 	%r1774, [%rd19+116];
	xor.b32  	%r2354, %r2354, %r1774;
$L__BB0_181:
	and.b32  	%r1776, %r1731, 64;
	setp.eq.s32 	%p101, %r1776, 0;
	@%p101 bra 	$L__BB0_183;
	ld.global.u32 	%r1777, [%rd19+120];
	xor.b32  	%r2358, %r2358, %r1777;
	ld.global.u32 	%r1778, [%rd19+124];
	xor.b32  	%r2357, %r2357, %r1778;
	ld.global.u32 	%r1779, [%rd19+128];
	xor.b32  	%r2356, %r2356, %r1779;
	ld.global.u32 	%r1780, [%rd19+132];
	xor.b32  	%r2355, %r2355, %r1780;
	ld.global.u32 	%r1781, [%rd19+136];
	xor.b32  	%r2354, %r2354, %r1781;
$L__BB0_183:
	and.b32  	%r1783, %r1731, 128;
	setp.eq.s32 	%p102, %r1783, 0;
	@%p102 bra 	$L__BB0_185;
	ld.global.u32 	%r1784, [%rd19+140];
	xor.b32  	%r2358, %r2358, %r1784;
	ld.global.u32 	%r1785, [%rd19+144];
	xor.b32  	%r2357, %r2357, %r1785;
	ld.global.u32 	%r1786, [%rd19+148];
	xor.b32  	%r2356, %r2356, %r1786;
	ld.global.u32 	%r1787, [%rd19+152];
	xor.b32  	%r2355, %r2355, %r1787;
	ld.global.u32 	%r1788, [%rd19+156];
	xor.b32  	%r2354, %r2354, %r1788;
$L__BB0_185:
	and.b32  	%r1790, %r1731, 256;
	setp.eq.s32 	%p103, %r1790, 0;
	@%p103 bra 	$L__BB0_187;
	ld.global.u32 	%r1791, [%rd19+160];
	xor.b32  	%r2358, %r2358, %r1791;
	ld.global.u32 	%r1792, [%rd19+164];
	xor.b32  	%r2357, %r2357, %r1792;
	ld.global.u32 	%r1793, [%rd19+168];
	xor.b32  	%r2356, %r2356, %r1793;
	ld.global.u32 	%r1794, [%rd19+172];
	xor.b32  	%r2355, %r2355, %r1794;
	ld.global.u32 	%r1795, [%rd19+176];
	xor.b32  	%r2354, %r2354, %r1795;
$L__BB0_187:
	and.b32  	%r1797, %r1731, 512;
	setp.eq.s32 	%p104, %r1797, 0;
	@%p104 bra 	$L__BB0_189;
	ld.global.u32 	%r1798, [%rd19+180];
	xor.b32  	%r2358, %r2358, %r1798;
	ld.global.u32 	%r1799, [%rd19+184];
	xor.b32  	%r2357, %r2357, %r1799;
	ld.global.u32 	%r1800, [%rd19+188];
	xor.b32  	%r2356, %r2356, %r1800;
	ld.global.u32 	%r1801, [%rd19+192];
	xor.b32  	%r2355, %r2355, %r1801;
	ld.global.u32 	%r1802, [%rd19+196];
	xor.b32  	%r2354, %r2354, %r1802;
$L__BB0_189:
	and.b32  	%r1804, %r1731, 1024;
	setp.eq.s32 	%p105, %r1804, 0;
	@%p105 bra 	$L__BB0_191;
	ld.global.u32 	%r1805, [%rd19+200];
	xor.b32  	%r2358, %r2358, %r1805;
	ld.global.u32 	%r1806, [%rd19+204];
	xor.b32  	%r2357, %r2357, %r1806;
	ld.global.u32 	%r1807, [%rd19+208];
	xor.b32  	%r2356, %r2356, %r1807;
	ld.global.u32 	%r1808, [%rd19+212];
	xor.b32  	%r2355, %r2355, %r1808;
	ld.global.u32 	%r1809, [%rd19+216];
	xor.b32  	%r2354, %r2354, %r1809;
$L__BB0_191:
	and.b32  	%r1811, %r1731, 2048;
	setp.eq.s32 	%p106, %r1811, 0;
	@%p106 bra 	$L__BB0_193;
	ld.global.u32 	%r1812, [%rd19+220];
	xor.b32  	%r2358, %r2358, %r1812;
	ld.global.u32 	%r1813, [%rd19+224];
	xor.b32  	%r2357, %r2357, %r1813;
	ld.global.u32 	%r1814, [%rd19+228];
	xor.b32  	%r2356, %r2356, %r1814;
	ld.global.u32 	%r1815, [%rd19+232];
	xor.b32  	%r2355, %r2355, %r1815;
	ld.global.u32 	%r1816, [%rd19+236];
	xor.b32  	%r2354, %r2354, %r1816;
$L__BB0_193:
	and.b32  	%r1818, %r1731, 4096;
	setp.eq.s32 	%p107, %r1818, 0;
	@%p107 bra 	$L__BB0_195;
	ld.global.u32 	%r1819, [%rd19+240];
	xor.b32  	%r2358, %r2358, %r1819;
	ld.global.u32 	%r1820, [%rd19+244];
	xor.b32  	%r2357, %r2357, %r1820;
	ld.global.u32 	%r1821, [%rd19+248];
	xor.b32  	%r2356, %r2356, %r1821;
	ld.global.u32 	%r1822, [%rd19+252];
	xor.b32  	%r2355, %r2355, %r1822;
	ld.global.u32 	%r1823, [%rd19+256];
	xor.b32  	%r2354, %r2354, %r1823;
$L__BB0_195:
	and.b32  	%r1825, %r1731, 8192;
	setp.eq.s32 	%p108, %r1825, 0;
	@%p108 bra 	$L__BB0_197;
	ld.global.u32 	%r1826, [%rd19+260];
	xor.b32  	%r2358, %r2358, %r1826;
	ld.global.u32 	%r1827, [%rd19+264];
	xor.b32  	%r2357, %r2357, %r1827;
	ld.global.u32 	%r1828, [%rd19+268];
	xor.b32  	%r2356, %r2356, %r1828;
	ld.global.u32 	%r1829, [%rd19+272];
	xor.b32  	%r2355, %r2355, %r1829;
	ld.global.u32 	%r1830, [%rd19+276];
	xor.b32  	%r2354, %r2354, %r1830;
$L__BB0_197:
	and.b32  	%r1832, %r1731, 16384;
	setp.eq.s32 	%p109, %r1832, 0;
	@%p109 bra 	$L__BB0_199;
	ld.global.u32 	%r1833, [%rd19+280];
	xor.b32  	%r2358, %r2358, %r1833;
	ld.global.u32 	%r1834, [%rd19+284];
	xor.b32  	%r2357, %r2357, %r1834;
	ld.global.u32 	%r1835, [%rd19+288];
	xor.b32  	%r2356, %r2356, %r1835;
	ld.global.u32 	%r1836, [%rd19+292];
	xor.b32  	%r2355, %r2355, %r1836;
	ld.global.u32 	%r1837, [%rd19+296];
	xor.b32  	%r2354, %r2354, %r1837;
$L__BB0_199:
	and.b32  	%r1839, %r1731, 32768;
	setp.eq.s32 	%p110, %r1839, 0;
	@%p110 bra 	$L__BB0_201;
	ld.global.u32 	%r1840, [%rd19+300];
	xor.b32  	%r2358, %r2358, %r1840;
	ld.global.u32 	%r1841, [%rd19+304];
	xor.b32  	%r2357, %r2357, %r1841;
	ld.global.u32 	%r1842, [%rd19+308];
	xor.b32  	%r2356, %r2356, %r1842;
	ld.global.u32 	%r1843, [%rd19+312];
	xor.b32  	%r2355, %r2355, %r1843;
	ld.global.u32 	%r1844, [%rd19+316];
	xor.b32  	%r2354, %r2354, %r1844;
$L__BB0_201:
	add.s32 	%r2445, %r2445, 16;
	setp.ne.s32 	%p111, %r2445, 32;
	@%p111 bra 	$L__BB0_169;
	mad.lo.s32 	%r1845, %r2439, -31, %r778;
	add.s32 	%r2439, %r1845, 1;
	setp.ne.s32 	%p112, %r2439, 5;
	@%p112 bra 	$L__BB0_168;
	st.local.u32 	[%rd3+4], %r2358;
	st.local.v2.u32 	[%rd3+8], {%r2357, %r2356};
	st.local.v2.u32 	[%rd3+16], {%r2355, %r2354};
	setp.ne.s64 	%p113, %rd16, 3;
	@%p113 bra 	$L__BB0_241;
	mov.b32 	%r2354, 0;
	mov.u32 	%r2355, %r2354;
	mov.u32 	%r2356, %r2354;
	mov.u32 	%r2357, %r2354;
	mov.u32 	%r2358, %r2354;
	mov.u32 	%r2531, %r2354;
$L__BB0_205:
	mul.wide.u32 	%rd88, %r2531, 4;
	add.s64 	%rd89, %rd3, %rd88;
	ld.local.u32 	%r953, [%rd89+4];
	shl.b32 	%r954, %r2531, 5;
	mov.b32 	%r2537, 0;
$L__BB0_206:
	.pragma "nounroll";
	shr.u32 	%r1848, %r953, %r2537;
	and.b32  	%r1849, %r1848, 1;
	setp.eq.b32 	%p114, %r1849, 1;
	not.pred 	%p115, %p114;
	add.s32 	%r1850, %r954, %r2537;
	mul.lo.s32 	%r1851, %r1850, 5;
	mul.wide.u32 	%rd90, %r1851, 4;
	add.s64 	%rd20, %rd17, %rd90;
	@%p115 bra 	$L__BB0_208;
	ld.global.u32 	%r1852, [%rd20];
	xor.b32  	%r2358, %r2358, %r1852;
	ld.global.u32 	%r1853, [%rd20+4];
	xor.b32  	%r2357, %r2357, %r1853;
	ld.global.u32 	%r1854, [%rd20+8];
	xor.b32  	%r2356, %r2356, %r1854;
	ld.global.u32 	%r1855, [%rd20+12];
	xor.b32  	%r2355, %r2355, %r1855;
	ld.global.u32 	%r1856, [%rd20+16];
	xor.b32  	%r2354, %r2354, %r1856;
$L__BB0_208:
	and.b32  	%r1858, %r1848, 2;
	setp.eq.s32 	%p116, %r1858, 0;
	@%p116 bra 	$L__BB0_210;
	ld.global.u32 	%r1859, [%rd20+20];
	xor.b32  	%r2358, %r2358, %r1859;
	ld.global.u32 	%r1860, [%rd20+24];
	xor.b32  	%r2357, %r2357, %r1860;
	ld.global.u32 	%r1861, [%rd20+28];
	xor.b32  	%r2356, %r2356, %r1861;
	ld.global.u32 	%r1862, [%rd20+32];
	xor.b32  	%r2355, %r2355, %r1862;
	ld.global.u32 	%r1863, [%rd20+36];
	xor.b32  	%r2354, %r2354, %r1863;
$L__BB0_210:
	and.b32  	%r1865, %r1848, 4;
	setp.eq.s32 	%p117, %r1865, 0;
	@%p117 bra 	$L__BB0_212;
	ld.global.u32 	%r1866, [%rd20+40];
	xor.b32  	%r2358, %r2358, %r1866;
	ld.global.u32 	%r1867, [%rd20+44];
	xor.b32  	%r2357, %r2357, %r1867;
	ld.global.u32 	%r1868, [%rd20+48];
	xor.b32  	%r2356, %r2356, %r1868;
	ld.global.u32 	%r1869, [%rd20+52];
	xor.b32  	%r2355, %r2355, %r1869;
	ld.global.u32 	%r1870, [%rd20+56];
	xor.b32  	%r2354, %r2354, %r1870;
$L__BB0_212:
	and.b32  	%r1872, %r1848, 8;
	setp.eq.s32 	%p118, %r1872, 0;
	@%p118 bra 	$L__BB0_214;
	ld.global.u32 	%r1873, [%rd20+60];
	xor.b32  	%r2358, %r2358, %r1873;
	ld.global.u32 	%r1874, [%rd20+64];
	xor.b32  	%r2357, %r2357, %r1874;
	ld.global.u32 	%r1875, [%rd20+68];
	xor.b32  	%r2356, %r2356, %r1875;
	ld.global.u32 	%r1876, [%rd20+72];
	xor.b32  	%r2355, %r2355, %r1876;
	ld.global.u32 	%r1877, [%rd20+76];
	xor.b32  	%r2354, %r2354, %r1877;
$L__BB0_214:
	and.b32  	%r1879, %r1848, 16;
	setp.eq.s32 	%p119, %r1879, 0;
	@%p119 bra 	$L__BB0_216;
	ld.global.u32 	%r1880, [%rd20+80];
	xor.b32  	%r2358, %r2358, %r1880;
	ld.global.u32 	%r1881, [%rd20+84];
	xor.b32  	%r2357, %r2357, %r1881;
	ld.global.u32 	%r1882, [%rd20+88];
	xor.b32  	%r2356, %r2356, %r1882;
	ld.global.u32 	%r1883, [%rd20+92];
	xor.b32  	%r2355, %r2355, %r1883;
	ld.global.u32 	%r1884, [%rd20+96];
	xor.b32  	%r2354, %r2354, %r1884;
$L__BB0_216:
	and.b32  	%r1886, %r1848, 32;
	setp.eq.s32 	%p120, %r1886, 0;
	@%p120 bra 	$L__BB0_218;
	ld.global.u32 	%r1887, [%rd20+100];
	xor.b32  	%r2358, %r2358, %r1887;
	ld.global.u32 	%r1888, [%rd20+104];
	xor.b32  	%r2357, %r2357, %r1888;
	ld.global.u32 	%r1889, [%rd20+108];
	xor.b32  	%r2356, %r2356, %r1889;
	ld.global.u32 	%r1890, [%rd20+112];
	xor.b32  	%r2355, %r2355, %r1890;
	ld.global.u32 	%r1891, [%rd20+116];
	xor.b32  	%r2354, %r2354, %r1891;
$L__BB0_218:
	and.b32  	%r1893, %r1848, 64;
	setp.eq.s32 	%p121, %r1893, 0;
	@%p121 bra 	$L__BB0_220;
	ld.global.u32 	%r1894, [%rd20+120];
	xor.b32  	%r2358, %r2358, %r1894;
	ld.global.u32 	%r1895, [%rd20+124];
	xor.b32  	%r2357, %r2357, %r1895;
	ld.global.u32 	%r1896, [%rd20+128];
	xor.b32  	%r2356, %r2356, %r1896;
	ld.global.u32 	%r1897, [%rd20+132];
	xor.b32  	%r2355, %r2355, %r1897;
	ld.global.u32 	%r1898, [%rd20+136];
	xor.b32  	%r2354, %r2354, %r1898;
$L__BB0_220:
	and.b32  	%r1900, %r1848, 128;
	setp.eq.s32 	%p122, %r1900, 0;
	@%p122 bra 	$L__BB0_222;
	ld.global.u32 	%r1901, [%rd20+140];
	xor.b32  	%r2358, %r2358, %r1901;
	ld.global.u32 	%r1902, [%rd20+144];
	xor.b32  	%r2357, %r2357, %r1902;
	ld.global.u32 	%r1903, [%rd20+148];
	xor.b32  	%r2356, %r2356, %r1903;
	ld.global.u32 	%r1904, [%rd20+152];
	xor.b32  	%r2355, %r2355, %r1904;
	ld.global.u32 	%r1905, [%rd20+156];
	xor.b32  	%r2354, %r2354, %r1905;
$L__BB0_222:
	and.b32  	%r1907, %r1848, 256;
	setp.eq.s32 	%p123, %r1907, 0;
	@%p123 bra 	$L__BB0_224;
	ld.global.u32 	%r1908, [%rd20+160];
	xor.b32  	%r2358, %r2358, %r1908;
	ld.global.u32 	%r1909, [%rd20+164];
	xor.b32  	%r2357, %r2357, %r1909;
	ld.global.u32 	%r1910, [%rd20+168];
	xor.b32  	%r2356, %r2356, %r1910;
	ld.global.u32 	%r1911, [%rd20+172];
	xor.b32  	%r2355, %r2355, %r1911;
	ld.global.u32 	%r1912, [%rd20+176];
	xor.b32  	%r2354, %r2354, %r1912;
$L__BB0_224:
	and.b32  	%r1914, %r1848, 512;
	setp.eq.s32 	%p124, %r1914, 0;
	@%p124 bra 	$L__BB0_226;
	ld.global.u32 	%r1915, [%rd20+180];
	xor.b32  	%r2358, %r2358, %r1915;
	ld.global.u32 	%r1916, [%rd20+184];
	xor.b32  	%r2357, %r2357, %r1916;
	ld.global.u32 	%r1917, [%rd20+188];
	xor.b32  	%r2356, %r2356, %r1917;
	ld.global.u32 	%r1918, [%rd20+192];
	xor.b32  	%r2355, %r2355, %r1918;
	ld.global.u32 	%r1919, [%rd20+196];
	xor.b32  	%r2354, %r2354, %r1919;
$L__BB0_226:
	and.b32  	%r1921, %r1848, 1024;
	setp.eq.s32 	%p125, %r1921, 0;
	@%p125 bra 	$L__BB0_228;
	ld.global.u32 	%r1922, [%rd20+200];
	xor.b32  	%r2358, %r2358, %r1922;
	ld.global.u32 	%r1923, [%rd20+204];
	xor.b32  	%r2357, %r2357, %r1923;
	ld.global.u32 	%r1924, [%rd20+208];
	xor.b32  	%r2356, %r2356, %r1924;
	ld.global.u32 	%r1925, [%rd20+212];
	xor.b32  	%r2355, %r2355, %r1925;
	ld.global.u32 	%r1926, [%rd20+216];
	xor.b32  	%r2354, %r2354, %r1926;
$L__BB0_228:
	and.b32  	%r1928, %r1848, 2048;
	setp.eq.s32 	%p126, %r1928, 0;
	@%p126 bra 	$L__BB0_230;
	ld.global.u32 	%r1929, [%rd20+220];
	xor.b32  	%r2358, %r2358, %r1929;
	ld.global.u32 	%r1930, [%rd20+224];
	xor.b32  	%r2357, %r2357, %r1930;
	ld.global.u32 	%r1931, [%rd20+228];
	xor.b32  	%r2356, %r2356, %r1931;
	ld.global.u32 	%r1932, [%rd20+232];
	xor.b32  	%r2355, %r2355, %r1932;
	ld.global.u32 	%r1933, [%rd20+236];
	xor.b32  	%r2354, %r2354, %r1933;
$L__BB0_230:
	and.b32  	%r1935, %r1848, 4096;
	setp.eq.s32 	%p127, %r1935, 0;
	@%p127 bra 	$L__BB0_232;
	ld.global.u32 	%r1936, [%rd20+240];
	xor.b32  	%r2358, %r2358, %r1936;
	ld.global.u32 	%r1937, [%rd20+244];
	xor.b32  	%r2357, %r2357, %r1937;
	ld.global.u32 	%r1938, [%rd20+248];
	xor.b32  	%r2356, %r2356, %r1938;
	ld.global.u32 	%r1939, [%rd20+252];
	xor.b32  	%r2355, %r2355, %r1939;
	ld.global.u32 	%r1940, [%rd20+256];
	xor.b32  	%r2354, %r2354, %r1940;
$L__BB0_232:
	and.b32  	%r1942, %r1848, 8192;
	setp.eq.s32 	%p128, %r1942, 0;
	@%p128 bra 	$L__BB0_234;
	ld.global.u32 	%r1943, [%rd20+260];
	xor.b32  	%r2358, %r2358, %r1943;
	ld.global.u32 	%r1944, [%rd20+264];
	xor.b32  	%r2357, %r2357, %r1944;
	ld.global.u32 	%r1945, [%rd20+268];
	xor.b32  	%r2356, %r2356, %r1945;
	ld.global.u32 	%r1946, [%rd20+272];
	xor.b32  	%r2355, %r2355, %r1946;
	ld.global.u32 	%r1947, [%rd20+276];
	xor.b32  	%r2354, %r2354, %r1947;
$L__BB0_234:
	and.b32  	%r1949, %r1848, 16384;
	setp.eq.s32 	%p129, %r1949, 0;
	@%p129 bra 	$L__BB0_236;
	ld.global.u32 	%r1950, [%rd20+280];
	xor.b32  	%r2358, %r2358, %r1950;
	ld.global.u32 	%r1951, [%rd20+284];
	xor.b32  	%r2357, %r2357, %r1951;
	ld.global.u32 	%r1952, [%rd20+288];
	xor.b32  	%r2356, %r2356, %r1952;
	ld.global.u32 	%r1953, [%rd20+292];
	xor.b32  	%r2355, %r2355, %r1953;
	ld.global.u32 	%r1954, [%rd20+296];
	xor.b32  	%r2354, %r2354, %r1954;
$L__BB0_236:
	and.b32  	%r1956, %r1848, 32768;
	setp.eq.s32 	%p130, %r1956, 0;
	@%p130 bra 	$L__BB0_238;
	ld.global.u32 	%r1957, [%rd20+300];
	xor.b32  	%r2358, %r2358, %r1957;
	ld.global.u32 	%r1958, [%rd20+304];
	xor.b32  	%r2357, %r2357, %r1958;
	ld.global.u32 	%r1959, [%rd20+308];
	xor.b32  	%r2356, %r2356, %r1959;
	ld.global.u32 	%r1960, [%rd20+312];
	xor.b32  	%r2355, %r2355, %r1960;
	ld.global.u32 	%r1961, [%rd20+316];
	xor.b32  	%r2354, %r2354, %r1961;
$L__BB0_238:
	add.s32 	%r2537, %r2537, 16;
	setp.ne.s32 	%p131, %r2537, 32;
	@%p131 bra 	$L__BB0_206;
	mad.lo.s32 	%r1962, %r2531, -31, %r954;
	add.s32 	%r2531, %r1962, 1;
	setp.ne.s32 	%p132, %r2531, 5;
	@%p132 bra 	$L__BB0_205;
	st.local.u32 	[%rd3+4], %r2358;
	st.local.v2.u32 	[%rd3+8], {%r2357, %r2356};
	st.local.v2.u32 	[%rd3+16], {%r2355, %r2354};
$L__BB0_241:
	shr.u64 	%rd115, %rd15, 2;
	add.s32 	%r2341, %r2341, 1;
	setp.gt.u64 	%p133, %rd15, 3;
	@%p133 bra 	$L__BB0_129;
$L__BB0_242:
	setp.eq.s32 	%p134, %r1179, 0;
	@%p134 bra 	$L__BB0_263;
	mad.lo.s32 	%r1964, %r583, -1703105765, %r582;
	add.s32 	%r2641, %r1964, 6615241;
	and.b32  	%r1135, %r1179, 3;
	setp.lt.u32 	%p135, %r1179, 4;
	mov.b32 	%r2644, 0;
	@%p135 bra 	$L__BB0_246;
	and.b32  	%r2644, %r1179, -4;
	mul.lo.s32 	%r1965, %r583, 1703105765;
	sub.s32 	%r1966, %r582, %r1965;
	add.s32 	%r2629, %r1966, 8064989;
	neg.s32 	%r2628, %r2644;
	add.s64 	%rd92, %rd68, %rd1;
	add.s64 	%rd116, %rd92, 8;
	mov.u32 	%r2632, %r2356;
	mov.u32 	%r2633, %r2357;
	mov.u32 	%r2634, %r2358;
$L__BB0_245:
	.pragma "nounroll";
	mov.u32 	%r2358, %r2354;
	mov.u32 	%r2641, %r2629;
	shr.u32 	%r1967, %r2634, 2;
	xor.b32  	%r1968, %r1967, %r2634;
	shl.b32 	%r1969, %r2358, 4;
	shl.b32 	%r1970, %r1968, 1;
	xor.b32  	%r1971, %r1970, %r1969;
	xor.b32  	%r1972, %r1971, %r1968;
	xor.b32  	%r2357, %r1972, %r2358;
	add.s32 	%r1973, %r2641, %r2357;
	add.s32 	%r1974, %r1973, -1087311;
	cvt.rn.f32.u32 	%f28, %r1974;
	fma.rn.f32 	%f29, %f28, 0f2F800000, 0f2F000000;
	st.global.f32 	[%rd116+-8], %f29;
	shr.u32 	%r1975, %r2633, 2;
	xor.b32  	%r1976, %r1975, %r2633;
	shl.b32 	%r1977, %r2357, 4;
	shl.b32 	%r1978, %r1976, 1;
	xor.b32  	%r1979, %r1978, %r1977;
	xor.b32  	%r1980, %r1979, %r1976;
	xor.b32  	%r2356, %r1980, %r2357;
	add.s32 	%r1981, %r2641, %r2356;
	add.s32 	%r1982, %r1981, -724874;
	cvt.rn.f32.u32 	%f30, %r1982;
	fma.rn.f32 	%f31, %f30, 0f2F800000, 0f2F000000;
	st.global.f32 	[%rd116+-4], %f31;
	shr.u32 	%r1983, %r2632, 2;
	xor.b32  	%r1984, %r1983, %r2632;
	shl.b32 	%r1985, %r2356, 4;
	shl.b32 	%r1986, %r1984, 1;
	xor.b32  	%r1987, %r1986, %r1985;
	xor.b32  	%r1988, %r1987, %r1984;
	xor.b32  	%r1148, %r1988, %r2356;
	add.s32 	%r1989, %r2641, %r1148;
	add.s32 	%r1990, %r1989, -362437;
	cvt.rn.f32.u32 	%f32, %r1990;
	fma.rn.f32 	%f33, %f32, 0f2F800000, 0f2F000000;
	st.global.f32 	[%rd116], %f33;
	shr.u32 	%r1991, %r2355, 2;
	xor.b32  	%r1992, %r1991, %r2355;
	shl.b32 	%r1993, %r1148, 4;
	shl.b32 	%r1994, %r1992, 1;
	xor.b32  	%r1995, %r1994, %r1993;
	xor.b32  	%r1996, %r1995, %r1992;
	xor.b32  	%r2354, %r1996, %r1148;
	add.s32 	%r1997, %r2641, %r2354;
	cvt.rn.f32.u32 	%f34, %r1997;
	fma.rn.f32 	%f35, %f34, 0f2F800000, 0f2F000000;
	st.global.f32 	[%rd116+4], %f35;
	add.s32 	%r2629, %r2641, 1449748;
	add.s32 	%r2628, %r2628, 4;
	add.s64 	%rd116, %rd116, 16;
	setp.ne.s32 	%p136, %r2628, 0;
	mov.u32 	%r2355, %r1148;
	mov.u32 	%r2632, %r2356;
	mov.u32 	%r2633, %r2357;
	mov.u32 	%r2634, %r2358;
	@%p136 bra 	$L__BB0_245;
$L__BB0_246:
	add.s64 	%rd25, %rd1, %rd68;
	setp.eq.s32 	%p137, %r1135, 0;
	@%p137 bra 	$L__BB0_251;
	setp.eq.s32 	%p138, %r1135, 1;
	@%p138 bra 	$L__BB0_249;
	shr.u32 	%r1998, %r2358, 2;
	xor.b32  	%r1999, %r1998, %r2358;
	shl.b32 	%r2000, %r2354, 4;
	shl.b32 	%r2001, %r1999, 1;
	xor.b32  	%r2002, %r2001, %r2000;
	xor.b32  	%r2003, %r2002, %r1999;
	xor.b32  	%r2004, %r2003, %r2354;
	add.s32 	%r2005, %r2641, %r2004;
	add.s32 	%r2006, %r2005, 362437;
	cvt.rn.f32.u32 	%f36, %r2006;
	fma.rn.f32 	%f37, %f36, 0f2F800000, 0f2F000000;
	mul.wide.u32 	%rd94, %r2644, 4;
	add.s64 	%rd95, %rd25, %rd94;
	st.global.f32 	[%rd95], %f37;
	shr.u32 	%r2007, %r2357, 2;
	xor.b32  	%r2008, %r2007, %r2357;
	shl.b32 	%r2009, %r2004, 4;
	shl.b32 	%r2010, %r2008, 1;
	xor.b32  	%r2011, %r2010, %r2009;
	xor.b32  	%r2012, %r2011, %r2008;
	xor.b32  	%r2354, %r2012, %r2004;
	add.s32 	%r2641, %r2641, 724874;
	add.s32 	%r2013, %r2354, %r2641;
	cvt.rn.f32.u32 	%f38, %r2013;
	fma.rn.f32 	%f39, %f38, 0f2F800000, 0f2F000000;
	st.global.f32 	[%rd95+4], %f39;
	add.s32 	%r2644, %r2644, 2;
	mov.u32 	%r2358, %r2356;
$L__BB0_249:
	and.b32  	%r2014, %r1179, 1;
	setp.eq.b32 	%p139, %r2014, 1;
	not.pred 	%p140, %p139;
	@%p140 bra 	$L__BB0_251;
	shr.u32 	%r2015, %r2358, 2;
	xor.b32  	%r2016, %r2015, %r2358;
	shl.b32 	%r2017, %r2354, 4;
	shl.b32 	%r2018, %r2016, 1;
	xor.b32  	%r2019, %r2018, %r2017;
	xor.b32  	%r2020, %r2019, %r2016;
	xor.b32  	%r2021, %r2020, %r2354;
	add.s32 	%r2022, %r2641, %r2021;
	add.s32 	%r2023, %r2022, 362437;
	cvt.rn.f32.u32 	%f40, %r2023;
	fma.rn.f32 	%f41, %f40, 0f2F800000, 0f2F000000;
	mul.wide.u32 	%rd96, %r2644, 4;
	add.s64 	%rd97, %rd25, %rd96;
	st.global.f32 	[%rd97], %f41;
$L__BB0_251:
	ld.param.u64 	%rd112, [calc_total_distance_param_5];
	cvta.to.global.u64 	%rd26, %rd112;
	and.b32  	%r1165, %r1179, 15;
	setp.lt.u32 	%p141, %r1179, 16;
	mov.f32 	%f170, 0f00000000;
	mov.b32 	%r2647, 0;
	@%p141 bra 	$L__BB0_254;
	and.b32  	%r2647, %r1179, -16;
	neg.s32 	%r2645, %r2647;
	add.s64 	%rd99, %rd68, 32;
	add.s64 	%rd118, %rd1, %rd99;
	add.s64 	%rd117, %rd26, %rd99;
	mov.f32 	%f170, 0f00000000;
$L__BB0_253:
	.pragma "nounroll";
	ld.global.f32 	%f45, [%rd118+-32];
	ld.global.f32 	%f46, [%rd117+-32];
	sub.f32 	%f47, %f45, %f46;
	fma.rn.f32 	%f48, %f47, %f47, %f170;
	ld.global.f32 	%f49, [%rd118+-28];
	ld.global.f32 	%f50, [%rd117+-28];
	sub.f32 	%f51, %f49, %f50;
	fma.rn.f32 	%f52, %f51, %f51, %f48;
	ld.global.f32 	%f53, [%rd118+-24];
	ld.global.f32 	%f54, [%rd117+-24];
	sub.f32 	%f55, %f53, %f54;
	fma.rn.f32 	%f56, %f55, %f55, %f52;
	ld.global.f32 	%f57, [%rd118+-20];
	ld.global.f32 	%f58, [%rd117+-20];
	sub.f32 	%f59, %f57, %f58;
	fma.rn.f32 	%f60, %f59, %f59, %f56;
	ld.global.f32 	%f61, [%rd118+-16];
	ld.global.f32 	%f62, [%rd117+-16];
	sub.f32 	%f63, %f61, %f62;
	fma.rn.f32 	%f64, %f63, %f63, %f60;
	ld.global.f32 	%f65, [%rd118+-12];
	ld.global.f32 	%f66, [%rd117+-12];
	sub.f32 	%f67, %f65, %f66;
	fma.rn.f32 	%f68, %f67, %f67, %f64;
	ld.global.f32 	%f69, [%rd118+-8];
	ld.global.f32 	%f70, [%rd117+-8];
	sub.f32 	%f71, %f69, %f70;
	fma.rn.f32 	%f72, %f71, %f71, %f68;
	ld.global.f32 	%f73, [%rd118+-4];
	ld.global.f32 	%f74, [%rd117+-4];
	sub.f32 	%f75, %f73, %f74;
	fma.rn.f32 	%f76, %f75, %f75, %f72;
	ld.global.f32 	%f77, [%rd118];
	ld.global.f32 	%f78, [%rd117];
	sub.f32 	%f79, %f77, %f78;
	fma.rn.f32 	%f80, %f79, %f79, %f76;
	ld.global.f32 	%f81, [%rd118+4];
	ld.global.f32 	%f82, [%rd117+4];
	sub.f32 	%f83, %f81, %f82;
	fma.rn.f32 	%f84, %f83, %f83, %f80;
	ld.global.f32 	%f85, [%rd118+8];
	ld.global.f32 	%f86, [%rd117+8];
	sub.f32 	%f87, %f85, %f86;
	fma.rn.f32 	%f88, %f87, %f87, %f84;
	ld.global.f32 	%f89, [%rd118+12];
	ld.global.f32 	%f90, [%rd117+12];
	sub.f32 	%f91, %f89, %f90;
	fma.rn.f32 	%f92, %f91, %f91, %f88;
	ld.global.f32 	%f93, [%rd118+16];
	ld.global.f32 	%f94, [%rd117+16];
	sub.f32 	%f95, %f93, %f94;
	fma.rn.f32 	%f96, %f95, %f95, %f92;
	ld.global.f32 	%f97, [%rd118+20];
	ld.global.f32 	%f98, [%rd117+20];
	sub.f32 	%f99, %f97, %f98;
	fma.rn.f32 	%f100, %f99, %f99, %f96;
	ld.global.f32 	%f101, [%rd118+24];
	ld.global.f32 	%f102, [%rd117+24];
	sub.f32 	%f103, %f101, %f102;
	fma.rn.f32 	%f104, %f103, %f103, %f100;
	ld.global.f32 	%f105, [%rd118+28];
	ld.global.f32 	%f106, [%rd117+28];
	sub.f32 	%f107, %f105, %f106;
	fma.rn.f32 	%f170, %f107, %f107, %f104;
	add.s32 	%r2645, %r2645, 16;
	add.s64 	%rd118, %rd118, 64;
	add.s64 	%rd117, %rd117, 64;
	setp.ne.s32 	%p142, %r2645, 0;
	@%p142 bra 	$L__BB0_253;
$L__BB0_254:
	setp.eq.s32 	%p143, %r1165, 0;
	@%p143 bra 	$L__BB0_264;
	and.b32  	%r1171, %r1179, 7;
	setp.lt.u32 	%p144, %r1165, 8;
	@%p144 bra 	$L__BB0_257;
	mul.wide.u32 	%rd100, %r2647, 4;
	add.s64 	%rd101, %rd25, %rd100;
	ld.global.f32 	%f109, [%rd101];
	add.s64 	%rd102, %rd13, %rd100;
	ld.global.f32 	%f110, [%rd102];
	sub.f32 	%f111, %f109, %f110;
	fma.rn.f32 	%f112, %f111, %f111, %f170;
	ld.global.f32 	%f113, [%rd101+4];
	ld.global.f32 	%f114, [%rd102+4];
	sub.f32 	%f115, %f113, %f114;
	fma.rn.f32 	%f116, %f115, %f115, %f112;
	ld.global.f32 	%f117, [%rd101+8];
	ld.global.f32 	%f118, [%rd102+8];
	sub.f32 	%f119, %f117, %f118;
	fma.rn.f32 	%f120, %f119, %f119, %f116;
	ld.global.f32 	%f121, [%rd101+12];
	ld.global.f32 	%f122, [%rd102+12];
	sub.f32 	%f123, %f121, %f122;
	fma.rn.f32 	%f124, %f123, %f123, %f120;
	ld.global.f32 	%f125, [%rd101+16];
	ld.global.f32 	%f126, [%rd102+16];
	sub.f32 	%f127, %f125, %f126;
	fma.rn.f32 	%f128, %f127, %f127, %f124;
	ld.global.f32 	%f129, [%rd101+20];
	ld.global.f32 	%f130, [%rd102+20];
	sub.f32 	%f131, %f129, %f130;
	fma.rn.f32 	%f132, %f131, %f131, %f128;
	ld.global.f32 	%f133, [%rd101+24];
	ld.global.f32 	%f134, [%rd102+24];
	sub.f32 	%f135, %f133, %f134;
	fma.rn.f32 	%f136, %f135, %f135, %f132;
	ld.global.f32 	%f137, [%rd101+28];
	ld.global.f32 	%f138, [%rd102+28];
	sub.f32 	%f139, %f137, %f138;
	fma.rn.f32 	%f170, %f139, %f139, %f136;
	add.s32 	%r2647, %r2647, 8;
$L__BB0_257:
	setp.eq.s32 	%p145, %r1171, 0;
	@%p145 bra 	$L__BB0_264;
	setp.lt.u32 	%p146, %r1171, 4;
	@%p146 bra 	$L__BB0_260;
	mul.wide.u32 	%rd103, %r2647, 4;
	add.s64 	%rd104, %rd25, %rd103;
	ld.global.f32 	%f141, [%rd104];
	add.s64 	%rd105, %rd13, %rd103;
	ld.global.f32 	%f142, [%rd105];
	sub.f32 	%f143, %f141, %f142;
	fma.rn.f32 	%f144, %f143, %f143, %f170;
	ld.global.f32 	%f145, [%rd104+4];
	ld.global.f32 	%f146, [%rd105+4];
	sub.f32 	%f147, %f145, %f146;
	fma.rn.f32 	%f148, %f147, %f147, %f144;
	ld.global.f32 	%f149, [%rd104+8];
	ld.global.f32 	%f150, [%rd105+8];
	sub.f32 	%f151, %f149, %f150;
	fma.rn.f32 	%f152, %f151, %f151, %f148;
	ld.global.f32 	%f153, [%rd104+12];
	ld.global.f32 	%f154, [%rd105+12];
	sub.f32 	%f155, %f153, %f154;
	fma.rn.f32 	%f170, %f155, %f155, %f152;
	add.s32 	%r2647, %r2647, 4;
$L__BB0_260:
	setp.eq.s32 	%p147, %r1135, 0;
	@%p147 bra 	$L__BB0_264;
	mul.wide.u32 	%rd106, %r2647, 4;
	add.s64 	%rd108, %rd106, %rd68;
	add.s64 	%rd120, %rd26, %rd108;
	add.s64 	%rd119, %rd1, %rd108;
	neg.s32 	%r2649, %r1135;
$L__BB0_262:
	.pragma "nounroll";
	ld.global.f32 	%f156, [%rd119];
	ld.global.f32 	%f157, [%rd120];
	sub.f32 	%f158, %f156, %f157;
	fma.rn.f32 	%f170, %f158, %f158, %f170;
	add.s64 	%rd120, %rd120, 4;
	add.s64 	%rd119, %rd119, 4;
	add.s32 	%r2649, %r2649, 1;
	setp.eq.s32 	%p148, %r2649, 0;
	@%p148 bra 	$L__BB0_264;
	bra.uni 	$L__BB0_262;
$L__BB0_263:
	mov.f32 	%f170, 0f00000000;
$L__BB0_264:
	ld.param.u64 	%rd113, [calc_total_distance_param_7];
	sqrt.rn.f32 	%f160, %f170;
	cvta.to.global.u64 	%rd109, %rd113;
	atom.global.add.f32 	%f161, [%rd109], %f160;
$L__BB0_265:
	ret;

}


// ===== COMPILED SASS (sm_100) =====

	.target	sm_100

	.elftype	@"ET_EXEC"


//--------------------- .note.nv.tkinfo           --------------------------
	.section	.note.nv.tkinfo,"",@"SHT_NOTE"
	.sectionflags	@"SHF_NOTE_NV_TKINFO"
	.tkinfo
        /*0018*/ 	.word	0x00000002
        /*0030*/ 	.string	""
        /*0030*/ 	.string	"ptxas"
        /*0030*/ 	.string	"Cuda compilation tools, release 13.0, V13.0.88"
        /*0030*/ 	.string	"Build cuda_13.0.r13.0/compiler.36424714_0"
        /*0030*/ 	.string	"-arch sm_100 -m 64 "



//--------------------- .note.nv.cuinfo           --------------------------
	.section	.note.nv.cuinfo,"",@"SHT_NOTE"
	.sectionflags	@"SHF_NOTE_NV_CUINFO"
        /*0018*/ 	.short	0x0002
        /*001a*/ 	.short	0x0064
        /*001c*/ 	.short	0x0082
	.zero		2


//--------------------- .nv.info                  --------------------------
	.section	.nv.info,"",@"SHT_CUDA_INFO"
	.align	4


	//----- nvinfo : EIATTR_REGCOUNT
	.align		4
        /*0000*/ 	.byte	0x04, 0x2f
        /*0002*/ 	.short	(.L_10 - .L_9)
	.align		4
.L_9:
        /*0004*/ 	.word	index@(calc_total_distance)
        /*0008*/ 	.word	0x00000020


	//----- nvinfo : EIATTR_FRAME_SIZE
	.align		4
.L_10:
        /*000c*/ 	.byte	0x04, 0x11
        /*000e*/ 	.short	(.L_12 - .L_11)
	.align		4
.L_11:
        /*0010*/ 	.word	index@($__internal_0_$__cuda_sm20_sqrt_rn_f32_slowpath)
        /*0014*/ 	.word	0x00000030


	//----- nvinfo : EIATTR_FRAME_SIZE
	.align		4
.L_12:
        /*0018*/ 	.byte	0x04, 0x11
        /*001a*/ 	.short	(.L_14 - .L_13)
	.align		4
.L_13:
        /*001c*/ 	.word	index@(calc_total_distance)
        /*0020*/ 	.word	0x00000030


	//----- nvinfo : EIATTR_MIN_STACK_SIZE
	.align		4
.L_14:
        /*0024*/ 	.byte	0x04, 0x12
        /*0026*/ 	.short	(.L_16 - .L_15)
	.align		4
.L_15:
        /*0028*/ 	.word	index@(calc_total_distance)
        /*002c*/ 	.word	0x00000030
.L_16:


//--------------------- .nv.compat                --------------------------
	.section	.nv.compat,"",@"SHT_CUDA_COMPAT_INFO"
	.align	4
        /*0000*/ 	.byte	0x02, 0x09, 0x00, 0x00, 0x02, 0x02, 0x01, 0x00, 0x02, 0x05, 0x05, 0x00, 0x03, 0x07, 0x01, 0x01
        /*0010*/ 	.byte	0x02, 0x03, 0x00, 0x00, 0x02, 0x06, 0x01, 0x00, 0x04, 0x0b, 0x08, 0x00, 0x01, 0x00, 0x00, 0x00
        /*0020*/ 	.byte	0x00, 0x00, 0x00, 0x00


//--------------------- .nv.info.calc_total_distance --------------------------
	.section	.nv.info.calc_total_distance,"",@"SHT_CUDA_INFO"
	.sectionflags	@""
	.align	4


	//----- nvinfo : EIATTR_CUDA_API_VERSION
	.align		4
        /*0000*/ 	.byte	0x04, 0x37
        /*0002*/ 	.short	(.L_18 - .L_17)
.L_17:
        /*0004*/ 	.word	0x00000082


	//----- nvinfo : EIATTR_KPARAM_INFO
	.align		4
.L_18:
        /*0008*/ 	.byte	0x04, 0x17
        /*000a*/ 	.short	(.L_20 - .L_19)
.L_19:
        /*000c*/ 	.word	0x00000000
        /*0010*/ 	.short	0x0008
        /*0012*/ 	.short	0x0038
        /*0014*/ 	.byte	0x00, 0xf5, 0x21, 0x00


	//----- nvinfo : EIATTR_KPARAM_INFO
	.align		4
.L_20:
        /*0018*/ 	.byte	0x04, 0x17
        /*001a*/ 	.short	(.L_22 - .L_21)
.L_21:
        /*001c*/ 	.word	0x00000000
        /*0020*/ 	.short	0x0007
        /*0022*/ 	.short	0x0030
        /*0024*/ 	.byte	0x00, 0xf5, 0x21, 0x00


	//----- nvinfo : EIATTR_KPARAM_INFO
	.align		4
.L_22:
        /*0028*/ 	.byte	0x04, 0x17
        /*002a*/ 	.short	(.L_24 - .L_23)
.L_23:
        /*002c*/ 	.word	0x00000000
        /*0030*/ 	.short	0x0006
        /*0032*/ 	.short	0x0028
        /*0034*/ 	.byte	0x00, 0xf5, 0x21, 0x00


	//----- nvinfo : EIATTR_KPARAM_INFO
	.align		4
.L_24:
        /*0038*/ 	.byte	0x04, 0x17
        /*003a*/ 	.short	(.L_26 - .L_25)
.L_25:
        /*003c*/ 	.word	0x00000000
        /*0040*/ 	.short	0x0005
        /*0042*/ 	.short	0x0020
        /*0044*/ 	.byte	0x00, 0xf5, 0x21, 0x00


	//----- nvinfo : EIATTR_KPARAM_INFO
	.align		4
.L_26:
        /*0048*/ 	.byte	0x04, 0x17
        /*004a*/ 	.short	(.L_28 - .L_27)
.L_27:
        /*004c*/ 	.word	0x00000000
        /*0050*/ 	.short	0x0004
        /*0052*/ 	.short	0x0018
        /*0054*/ 	.byte	0x00, 0xf5, 0x21, 0x00


	//----- nvinfo : EIATTR_KPARAM_INFO
	.align		4
.L_28:
        /*0058*/ 	.byte	0x04, 0x17
        /*005a*/ 	.short	(.L_30 - .L_29)
.L_29:
        /*005c*/ 	.word	0x00000000
        /*0060*/ 	.short	0x0003
        /*0062*/ 	.short	0x0010
        /*0064*/ 	.byte	0x00, 0xf0, 0x11, 0x00


	//----- nvinfo : EIATTR_KPARAM_INFO
	.align		4
.L_30:
        /*0068*/ 	.byte	0x04, 0x17
        /*006a*/ 	.short	(.L_32 - .L_31)
.L_31:
        /*006c*/ 	.word	0x00000000
        /*0070*/ 	.short	0x0002
        /*0072*/ 	.short	0x000c
        /*0074*/ 	.byte	0x00, 0xf0, 0x11, 0x00


	//----- nvinfo : EIATTR_KPARAM_INFO
	.align		4
.L_32:
        /*0078*/ 	.byte	0x04, 0x17
        /*007a*/ 	.short	(.L_34 - .L_33)
.L_33:
        /*007c*/ 	.word	0x00000000
        /*0080*/ 	.short	0x0001
        /*0082*/ 	.short	0x0008
        /*0084*/ 	.byte	0x00, 0xf0, 0x11, 0x00


	//----- nvinfo : EIATTR_KPARAM_INFO
	.align		4
.L_34:
        /*0088*/ 	.byte	0x04, 0x17
        /*008a*/ 	.short	(.L_36 - .L_35)
.L_35:
        /*008c*/ 	.word	0x00000000
        /*0090*/ 	.short	0x0000
        /*0092*/ 	.short	0x0000
        /*0094*/ 	.byte	0x00, 0xf5, 0x21, 0x00


	//----- nvinfo : EIATTR_SPARSE_MMA_MASK
	.align		4
.L_36:
        /*0098*/ 	.byte	0x03, 0x50
        /*009a*/ 	.short	0x0000


	//----- nvinfo : EIATTR_MAXREG_COUNT
	.align		4
        /*009c*/ 	.byte	0x03, 0x1b
        /*009e*/ 	.short	0x00ff


	//----- nvinfo : EIATTR_MERCURY_ISA_VERSION
	.align		4
        /*00a0*/ 	.byte	0x03, 0x5f
        /*00a2*/ 	.short	0x0101


	//----- nvinfo : EIATTR_VRC_CTA_INIT_COUNT
	.align		4
        /*00a4*/ 	.byte	0x02, 0x4a
	.zero		1
	.zero		1


	//----- nvinfo : EIATTR_EXIT_INSTR_OFFSETS
	.align		4
        /*00a8*/ 	.byte	0x04, 0x1c
        /*00aa*/ 	.short	(.L_38 - .L_37)


	//   ....[0]....
.L_37:
        /*00ac*/ 	.word	0x00000090


	//   ....[1]....
        /*00b0*/ 	.word	0x00000140


	//   ....[2]....
        /*00b4*/ 	.word	0x00006970


	//----- nvinfo : EIATTR_CRS_STACK_SIZE
	.align		4
.L_38:
        /*00b8*/ 	.byte	0x04, 0x1e
        /*00ba*/ 	.short	(.L_40 - .L_39)
.L_39:
        /*00bc*/ 	.word	0x00000000


	//----- nvinfo : EIATTR_CBANK_PARAM_SIZE
	.align		4
.L_40:
        /*00c0*/ 	.byte	0x03, 0x19
        /*00c2*/ 	.short	0x0040


	//----- nvinfo : EIATTR_PARAM_CBANK
	.align		4
        /*00c4*/ 	.byte	0x04, 0x0a
        /*00c6*/ 	.short	(.L_42 - .L_41)
	.align		4
.L_41:
        /*00c8*/ 	.word	index@(.nv.constant0.calc_total_distance)
        /*00cc*/ 	.short	0x0380
        /*00ce*/ 	.short	0x0040


	//----- nvinfo : EIATTR_SW_WAR
	.align		4
.L_42:
        /*00d0*/ 	.byte	0x04, 0x36
        /*00d2*/ 	.short	(.L_44 - .L_43)
.L_43:
        /*00d4*/ 	.word	0x00000008
.L_44:


//--------------------- .nv.callgraph             --------------------------
	.section	.nv.callgraph,"",@"SHT_CUDA_CALLGRAPH"
	.align	4
	.sectionentsize	8
	.align		4
        /*0000*/ 	.word	0x00000000
	.align		4
        /*0004*/ 	.word	0xffffffff
	.align		4
        /*0008*/ 	.word	0x00000000
	.align		4
        /*000c*/ 	.word	0xfffffffe
	.align		4
        /*0010*/ 	.word	0x00000000
	.align		4
        /*0014*/ 	.word	0xfffffffd
	.align		4
        /*0018*/ 	.word	0x00000000
	.align		4
        /*001c*/ 	.word	0xfffffffc


//--------------------- .nv.constant4             --------------------------
	.section	.nv.constant4,"a",@progbits
	.align	8
	.align		8
.nv.constant4:
        /*0000*/ 	.dword	precalc_xorwow_matrix
	.align		8
        /*0008*/ 	.dword	precalc_xorwow_offset_matrix
	.align		8
        /*0010*/ 	.dword	mrg32k3aM1
	.align		8
        /*0018*/ 	.dword	mrg32k3aM2
	.align		8
        /*0020*/ 	.dword	mrg32k3aM1SubSeq
	.align		8
        /*0028*/ 	.dword	mrg32k3aM2SubSeq
	.align		8
        /*0030*/ 	.dword	mrg32k3aM1Seq
	.align		8
        /*0038*/ 	.dword	mrg32k3aM2Seq


//--------------------- .nv.constant3             --------------------------
	.section	.nv.constant3,"a",@progbits
	.align	8
.nv.constant3:
	.type		__cr_lgamma_table,@object
	.size		__cr_lgamma_table,(.L_8 - __cr_lgamma_table)
__cr_lgamma_table:
        /*0000*/ 	.byte	0x00, 0x00, 0x00, 0x00, 0x00, 0x00, 0x00, 0x00, 0x00, 0x00, 0x00, 0x00, 0x00, 0x00, 0x00, 0x00
        /*0010*/ 	.byte	0xef, 0x39, 0xfa, 0xfe, 0x42, 0x2e, 0xe6, 0x3f, 0x02, 0x20, 0x2a, 0xfa, 0x0b, 0xab, 0xfc, 0x3f
        /*0020*/ 	.byte	0xf9, 0x2c, 0x92, 0x7c, 0xa7, 0x6c, 0x09, 0x40, 0xc9, 0x79, 0x44, 0x3c, 0x64, 0x26, 0x13, 0x40
        /*0030*/ 	.byte	0xca, 0x01, 0xcf, 0x3a, 0x27, 0x51, 0x1a, 0x40, 0x30, 0xcc, 0x2d, 0xf3, 0xe1, 0x0c, 0x21, 0x40
        /*0040*/ 	.byte	0x0d, 0xb7, 0xfc, 0x82, 0x8e, 0x35, 0x25, 0x40
.L_8:


//--------------------- .text.calc_total_distance --------------------------
	.section	.text.calc_total_distance,"ax",@progbits
	.align	128
        .global         calc_total_distance
        .type           calc_total_distance,@function
        .size           calc_total_distance,(.L_x_42 - calc_total_distance)
        .other          calc_total_distance,@"STO_CUDA_ENTRY STV_DEFAULT"
calc_total_distance:
.text.calc_total_distance:
[----:B------:R-:W0:Y:S01]  /*0000*/  LDC R1, c[0x0][0x37c] ;  /* 0x0000df00ff017b82 */ /* 0x000e220000000800 */
[----:B------:R-:W1:Y:S07]  /*0010*/  S2R R3, SR_TID.X ;  /* 0x0000000000037919 */ /* 0x000e6e0000002100 */
[----:B------:R-:W1:Y:S01]  /*0020*/  S2UR UR4, SR_CTAID.X ;  /* 0x00000000000479c3 */ /* 0x000e620000002500 */
[----:B------:R-:W2:Y:S01]  /*0030*/  LDCU UR5, c[0x0][0x390] ;  /* 0x00007200ff0577ac */ /* 0x000ea20008000800 */
[----:B0-----:R-:W-:-:S05]  /*0040*/  VIADD R1, R1, 0xffffffd0 ;  /* 0xffffffd001017836 */ /* 0x001fca0000000000 */
[----:B------:R-:W-:Y:S01]  /*0050*/  R2UR UR10, R1 ;  /* 0x00000000010a72ca */ /* 0x000fe200000e0000 */
[----:B------:R-:W1:Y:S02]  /*0060*/  LDC R14, c[0x0][0x360] ;  /* 0x0000d800ff0e7b82 */ /* 0x000e640000000800 */
[----:B-1----:R-:W-:-:S05]  /*0070*/  IMAD R14, R14, UR4, R3 ;  /* 0x000000040e0e7c24 */ /* 0x002fca000f8e0203 */
[----:B--2---:R-:W-:-:S13]  /*0080*/  ISETP.GE.U32.AND P0, PT, R14, UR5, PT ;  /* 0x000000050e007c0c */ /* 0x004fda000bf06070 */
[----:B------:R-:W-:Y:S05]  /*0090*/  @P0 EXIT ;  /* 0x000000000000094d */ /* 0x000fea0003800000 */
[----:B------:R-:W0:Y:S01]  /*00a0*/  LDC.64 R10, c[0x0][0x3a8] ;  /* 0x0000ea00ff0a7b82 */ /* 0x000e220000000a00 */
[----:B------:R-:W1:Y:S01]  /*00b0*/  LDCU.64 UR8, c[0x0][0x358] ;  /* 0x00006b00ff0877ac */ /* 0x000e620008000a00 */
[----:B------:R-:W2:Y:S01]  /*00c0*/  LDCU UR4, c[0x0][0x38c] ;  /* 0x00007180ff0477ac */ /* 0x000ea20008000800 */
[----:B0-----:R-:W-:-:S06]  /*00d0*/  IMAD.WIDE R10, R14, 0x8, R10 ;  /* 0x000000080e0a7825 */ /* 0x001fcc00078e020a */
[----:B-1----:R-:W2:Y:S02]  /*00e0*/  LDG.E.64 R10, desc[UR8][R10.64] ;  /* 0x000000080a0a7981 */ /* 0x002ea4000c1e1b00 */
[----:B--2---:R-:W-:-:S04]  /*00f0*/  ISETP.GE.U32.AND P0, PT, R10, UR4, PT ;  /* 0x000000040a007c0c */ /* 0x004fc8000bf06070 */
[----:B------:R-:W-:-:S13]  /*0100*/  ISETP.GE.U32.AND.EX P0, PT, R11, RZ, PT, P0 ;  /* 0x000000ff0b00720c */ /* 0x000fda0003f06100 */
[----:B------:R-:W0:Y:S01]  /*0110*/  @P0 LDC.64 R2, c[0x0][0x3b8] ;  /* 0x0000ee00ff020b82 */ /* 0x000e220000000a00 */
[----:B------:R-:W-:-:S05]  /*0120*/  @P0 IMAD.MOV.U32 R5, RZ, RZ, 0x1 ;  /* 0x00000001ff050424 */ /* 0x000fca00078e00ff */
[----:B0-----:R0:W-:Y:S01]  /*0130*/  @P0 STG.E desc[UR8][R2.64], R5 ;  /* 0x0000000502000986 */ /* 0x0011e2000c101908 */
[----:B------:R-:W-:Y:S05]  /*0140*/  @P0 EXIT ;  /* 0x000000000000094d */ /* 0x000fea0003800000 */
[----:B------:R-:W1:Y:S01]  /*0150*/  LDCU.64 UR4, c[0x0][0x380] ;  /* 0x00007000ff0477ac */ /* 0x000e620008000a00 */
[----:B------:R-:W-:-:S04]  /*0160*/  IMAD.MOV.U32 R9, RZ, RZ, R10 ;  /* 0x000000ffff097224 */ /* 0x000fc800078e000a */
[----:B------:R-:W-:-:S05]  /*0170*/  IMAD.SHL.U32 R12, R9, 0x8, RZ ;  /* 0x00000008090c7824 */ /* 0x000fca00078e00ff */
[----:B------:R-:W-:-:S04]  /*0180*/  LOP3.LUT R12, R12, 0x18, RZ, 0xc0, !PT ;  /* 0x000000180c0c7812 */ /* 0x000fc800078ec0ff */
[----:B-1----:R-:W-:Y:S01]  /*0190*/  IADD3 R12, P0, PT, R12, UR4, RZ ;  /* 0x000000040c0c7c10 */ /* 0x002fe2000ff1e0ff */
[----:B------:R-:W1:Y:S04]  /*01a0*/  LDCU UR4, c[0x0][0x388] ;  /* 0x00007100ff0477ac */ /* 0x000e680008000800 */
[----:B------:R-:W-:-:S05]  /*01b0*/  IMAD.X R13, RZ, RZ, UR5, P0 ;  /* 0x00000005ff0d7e24 */ /* 0x000fca00080e06ff */
[----:B0-----:R-:W2:Y:S01]  /*01c0*/  LDG.E.64 R2, desc[UR8][R12.64] ;  /* 0x000000080c027981 */ /* 0x001ea2000c1e1b00 */
[----:B------:R-:W-:Y:S01]  /*01d0*/  ISETP.NE.U32.AND P0, PT, R9, RZ, PT ;  /* 0x000000ff0900720c */ /* 0x000fe20003f05070 */
[----:B------:R-:W-:Y:S01]  /*01e0*/  BSSY.RECONVERGENT B0, `(.L_x_0) ;  /* 0x0000260000007945 */ /* 0x000fe20003800200 */
[----:B-1----:R-:W-:Y:S01]  /*01f0*/  IMAD R8, R14, UR4, RZ ;  /* 0x000000040e087c24 */ /* 0x002fe2000f8e02ff */
[----:B--2---:R-:W-:Y:S02]  /*0200*/  LOP3.LUT R0, R2, 0xaad26b49, RZ, 0x3c, !PT ;  /* 0xaad26b4902007812 */ /* 0x004fe400078e3cff */
[----:B------:R-:W-:-:S03]  /*0210*/  LOP3.LUT R2, R3, 0xf7dcefdd, RZ, 0x3c, !PT ;  /* 0xf7dcefdd03027812 */ /* 0x000fc600078e3cff */
[----:B------:R-:W-:Y:S02]  /*0220*/  IMAD R0, R0, 0x4182bed5, RZ ;  /* 0x4182bed500007824 */ /* 0x000fe400078e02ff */
[----:B------:R-:W-:Y:S02]  /*0230*/  IMAD R3, R2, -0x658354e5, RZ ;  /* 0x9a7cab1b02037824 */ /* 0x000fe400078e02ff */
[C---:B------:R-:W-:Y:S01]  /*0240*/  VIADD R7, R0.reuse, 0x75bcd15 ;  /* 0x075bcd1500077836 */ /* 0x040fe20000000000 */
[C---:B------:R-:W-:Y:S01]  /*0250*/  LOP3.LUT R4, R0.reuse, 0x159a55e5, RZ, 0x3c, !PT ;  /* 0x159a55e500047812 */ /* 0x040fe200078e3cff */
[C---:B------:R-:W-:Y:S01]  /*0260*/  VIADD R5, R3.reuse, 0x1f123bb5 ;  /* 0x1f123bb503057836 */ /* 0x040fe20000000000 */
[C---:B------:R-:W-:Y:S02]  /*0270*/  IADD3 R6, PT, PT, R0.reuse, 0x64f0c9, R3 ;  /* 0x0064f0c900067810 */ /* 0x040fe40007ffe003 */
[----:B------:R-:W-:Y:S01]  /*0280*/  LOP3.LUT R2, R3, 0x5491333, RZ, 0x3c, !PT ;  /* 0x0549133303027812 */ /* 0x000fe200078e3cff */
[----:B------:R-:W-:Y:S01]  /*0290*/  VIADD R3, R0, 0x583f19 ;  /* 0x00583f1900037836 */ /* 0x000fe20000000000 */
[----:B------:R0:W-:Y:S01]  /*02a0*/  STL.64 [R1+0x8], R4 ;  /* 0x0000080401007387 */ /* 0x0001e20000100a00 */
[----:B------:R-:W-:-:S03]  /*02b0*/  IMAD.MOV.U32 R0, RZ, RZ, R11 ;  /* 0x000000ffff007224 */ /* 0x000fc600078e000b */
[----:B------:R0:W-:Y:S02]  /*02c0*/  STL.64 [R1], R6 ;  /* 0x0000000601007387 */ /* 0x0001e40000100a00 */
[----:B------:R-:W-:Y:S02]  /*02d0*/  ISETP.NE.AND.EX P0, PT, R0, RZ, PT, P0 ;  /* 0x000000ff0000720c */ /* 0x000fe40003f05300 */
[----:B------:R0:W-:Y:S11]  /*02e0*/  STL.64 [R1+0x10], R2 ;  /* 0x0000100201007387 */ /* 0x0001f60000100a00 */
[----:B------:R-:W-:Y:S05]  /*02f0*/  @!P0 BRA `(.L_x_1) ;  /* 0x0000002400388947 */ /* 0x000fea0003800000 */
[----:B------:R-:W-:-:S07]  /*0300*/  IMAD.MOV.U32 R15, RZ, RZ, RZ ;  /* 0x000000ffff0f7224 */ /* 0x000fce00078e00ff */
.L_x_10:
[----:B------:R-:W-:Y:S01]  /*0310*/  LOP3.LUT R20, R9, 0x3, RZ, 0xc0, !PT ;  /* 0x0000000309147812 */ /* 0x000fe200078ec0ff */
[----:B------:R-:W-:Y:S03]  /*0320*/  BSSY.RECONVERGENT B1, `(.L_x_2) ;  /* 0x0000245000017945 */ /* 0x000fe60003800200 */
[----:B------:R-:W-:-:S04]  /*0330*/  ISETP.NE.U32.AND P0, PT, R20, RZ, PT ;  /* 0x000000ff1400720c */ /* 0x000fc80003f05070 */
[----:B------:R-:W-:-:S13]  /*0340*/  ISETP.NE.AND.EX P0, PT, RZ, RZ, PT, P0 ;  /* 0x000000ffff00720c */ /* 0x000fda0003f05300 */
[----:B-123--:R-:W-:Y:S05]  /*0350*/  @!P0 BRA `(.L_x_3) ;  /* 0x0000002400048947 */ /* 0x00efea0003800000 */
[----:B------:R-:W1:Y:S01]  /*0360*/  LDC.64 R10, c[0x4][RZ] ;  /* 0x01000000ff0a7b82 */ /* 0x000e620000000a00 */
[----:B------:R-:W-:Y:S01]  /*0370*/  IMAD.MOV.U32 R21, RZ, RZ, RZ ;  /* 0x000000ffff157224 */ /* 0x000fe200078e00ff */
[----:B0-----:R-:W-:Y:S02]  /*0380*/  CS2R R2, SRZ ;  /* 0x0000000000027805 */ /* 0x001fe4000001ff00 */
[----:B------:R-:W-:Y:S01]  /*0390*/  CS2R R4, SRZ ;  /* 0x0000000000047805 */ /* 0x000fe2000001ff00 */
[----:B------:R-:W-:Y:S02]  /*03a0*/  IMAD.MOV.U32 R7, RZ, RZ, RZ ;  /* 0x000000ffff077224 */ /* 0x000fe400078e00ff */
[----:B-1----:R-:W-:-:S07]  /*03b0*/  IMAD.WIDE.U32 R10, R15, 0xc80, R10 ;  /* 0x00000c800f0a7825 */ /* 0x002fce00078e000a */
.L_x_5:
[----:B------:R-:W-:-:S06]  /*03c0*/  LEA R16, R21, UR10, 0x2 ;  /* 0x0000000a15107c11 */ /* 0x000fcc000f8e10ff */
[----:B------:R-:W5:Y:S01]  /*03d0*/  LDL R16, [R16+0x4] ;  /* 0x0000040010107983 */ /* 0x000f620000100800 */
[----:B------:R-:W-:Y:S01]  /*03e0*/  IMAD.SHL.U32 R17, R21, 0x20, RZ ;  /* 0x0000002015117824 */ /* 0x000fe200078e00ff */
[----:B------:R-:W-:-:S06]  /*03f0*/  UMOV UR4, URZ ;  /* 0x000000ff00047c82 */ /* 0x000fcc0008000000 */
.L_x_4:
[----:B-----5:R-:W-:Y:S01]  /*0400*/  SHF.R.U32.HI R24, RZ, UR4, R16 ;  /* 0x00000004ff187c19 */ /* 0x020fe20008011610 */
[----:B------:R-:W-:-:S03]  /*0410*/  VIADD R12, R17, UR4 ;  /* 0x00000004110c7c36 */ /* 0x000fc60008000000 */
[----:B------:R-:W-:-:S04]  /*0420*/  LOP3.LUT R13, R24, 0x1, RZ, 0xc0, !PT ;  /* 0x00000001180d7812 */ /* 0x000fc800078ec0ff */
[----:B------:R-:W-:Y:S01]  /*0430*/  ISETP.NE.U32.AND P0, PT, R13, 0x1, PT ;  /* 0x000000010d00780c */ /* 0x000fe20003f05070 */
[----:B------:R-:W-:-:S03]  /*0440*/  IMAD R13, R12, 0x5, RZ ;  /* 0x000000050c0d7824 */ /* 0x000fc600078e02ff */
[----:B------:R-:W-:Y:S01]  /*0450*/  R2P PR, R24, 0x7e ;  /* 0x0000007e18007804 */ /* 0x000fe20000000000 */
[----:B------:R-:W-:-:S08]  /*0460*/  IMAD.WIDE.U32 R12, R13, 0x4, R10 ;  /* 0x000000040d0c7825 */ /* 0x000fd000078e000a */
[----:B------:R-:W2:Y:S04]  /*0470*/  @!P0 LDG.E R18, desc[UR8][R12.64+0x10] ;  /* 0x000010080c128981 */ /* 0x000ea8000c1e1900 */
[----:B------:R-:W3:Y:S04]  /*0480*/  @P1 LDG.E R22, desc[UR8][R12.64+0x24] ;  /* 0x000024080c161981 */ /* 0x000ee8000c1e1900 */
[----:B------:R-:W4:Y:S04]  /*0490*/  @P2 LDG.E R26, desc[UR8][R12.64+0x38] ;  /* 0x000038080c1a2981 */ /* 0x000f28000c1e1900 */
[----:B------:R-:W4:Y:S04]  /*04a0*/  @P3 LDG.E R28, desc[UR8][R12.64+0x4c] ;  /* 0x00004c080c1c3981 */ /* 0x000f28000c1e1900 */
[----:B------:R-:W4:Y:S04]  /*04b0*/  @!P0 LDG.E R19, desc[UR8][R12.64+0x4] ;  /* 0x000004080c138981 */ /* 0x000f28000c1e1900 */
[----:B------:R-:W4:Y:S04]  /*04c0*/  @!P0 LDG.E R23, desc[UR8][R12.64+0xc] ;  /* 0x00000c080c178981 */ /* 0x000f28000c1e1900 */
[----:B------:R-:W4:Y:S01]  /*04d0*/  @P3 LDG.E R25, desc[UR8][R12.64+0x40] ;  /* 0x000040080c193981 */ /* 0x000f22000c1e1900 */
[----:B--2---:R-:W-:-:S03]  /*04e0*/  @!P0 LOP3.LUT R3, R3, R18, RZ, 0x3c, !PT ;  /* 0x0000001203038212 */ /* 0x004fc600078e3cff */
[----:B------:R-:W2:Y:S01]  /*04f0*/  @!P0 LDG.E R18, desc[UR8][R12.64] ;  /* 0x000000080c128981 */ /* 0x000ea2000c1e1900 */
[----:B---3--:R-:W-:-:S03]  /*0500*/  @P1 LOP3.LUT R3, R3, R22, RZ, 0x3c, !PT ;  /* 0x0000001603031212 */ /* 0x008fc600078e3cff */
[----:B------:R-:W3:Y:S01]  /*0510*/  @!P0 LDG.E R22, desc[UR8][R12.64+0x8] ;  /* 0x000008080c168981 */ /* 0x000ee2000c1e1900 */
[----:B----4-:R-:W-:-:S03]  /*0520*/  @P2 LOP3.LUT R3, R3, R26, RZ, 0x3c, !PT ;  /* 0x0000001a03032212 */ /* 0x010fc600078e3cff */
[----:B------:R-:W4:Y:S01]  /*0530*/  @P4 LDG.E R26, desc[UR8][R12.64+0x60] ;  /* 0x000060080c1a4981 */ /* 0x000f22000c1e1900 */
[----:B------:R-:W-:-:S03]  /*0540*/  @P3 LOP3.LUT R3, R3, R28, RZ, 0x3c, !PT ;  /* 0x0000001c03033212 */ /* 0x000fc600078e3cff */
[----:B------:R-:W4:Y:S01]  /*0550*/  @P5 LDG.E R28, desc[UR8][R12.64+0x74] ;  /* 0x000074080c1c5981 */ /* 0x000f22000c1e1900 */
[----:B------:R-:W-:-:S03]  /*0560*/  @!P0 LOP3.LUT R4, R4, R19, RZ, 0x3c, !PT ;  /* 0x0000001304048212 */ /* 0x000fc600078e3cff */
[----:B------:R-:W4:Y:S01]  /*0570*/  @P1 LDG.E R19, desc[UR8][R12.64+0x18] ;  /* 0x000018080c131981 */ /* 0x000f22000c1e1900 */
[----:B------:R-:W-:-:S03]  /*0580*/  @!P0 LOP3.LUT R2, R2, R23, RZ, 0x3c, !PT ;  /* 0x0000001702028212 */ /* 0x000fc600078e3cff */
[----:B------:R-:W4:Y:S01]  /*0590*/  @P1 LDG.E R23, desc[UR8][R12.64+0x20] ;  /* 0x000020080c171981 */ /* 0x000f22000c1e1900 */
[----:B--2---:R-:W-:-:S03]  /*05a0*/  @!P0 LOP3.LUT R7, R7, R18, RZ, 0x3c, !PT ;  /* 0x0000001207078212 */ /* 0x004fc600078e3cff */
[----:B------:R-:W2:Y:S01]  /*05b0*/  @P1 LDG.E R18, desc[UR8][R12.64+0x14] ;  /* 0x000014080c121981 */ /* 0x000ea2000c1e1900 */
[----:B---3--:R-:W-:-:S03]  /*05c0*/  @!P0 LOP3.LUT R5, R5, R22, RZ, 0x3c, !PT ;  /* 0x0000001605058212 */ /* 0x008fc600078e3cff */
[----:B------:R-:W3:Y:S01]  /*05d0*/  @P1 LDG.E R22, desc[UR8][R12.64+0x1c] ;  /* 0x00001c080c161981 */ /* 0x000ee2000c1e1900 */
[----:B----4-:R-:W-:-:S03]  /*05e0*/  @P4 LOP3.LUT R3, R3, R26, RZ, 0x3c, !PT ;  /* 0x0000001a03034212 */ /* 0x010fc600078e3cff */
[----:B------:R-:W4:Y:S01]  /*05f0*/  @P2 LDG.E R26, desc[UR8][R12.64+0x28] ;  /* 0x000028080c1a2981 */ /* 0x000f22000c1e1900 */
[----:B------:R-:W-:-:S03]  /*0600*/  @P1 LOP3.LUT R4, R4, R19, RZ, 0x3c, !PT ;  /* 0x0000001304041212 */ /* 0x000fc600078e3cff */
[----:B------:R-:W4:Y:S01]  /*0610*/  @P2 LDG.E R19, desc[UR8][R12.64+0x2c] ;  /* 0x00002c080c132981 */ /* 0x000f22000c1e1900 */
[----:B------:R-:W-:-:S03]  /*0620*/  @P1 LOP3.LUT R2, R2, R23, RZ, 0x3c, !PT ;  /* 0x0000001702021212 */ /* 0x000fc600078e3cff */
[----:B------:R-:W4:Y:S01]  /*0630*/  @P2 LDG.E R23, desc[UR8][R12.64+0x34] ;  /* 0x000034080c172981 */ /* 0x000f22000c1e1900 */
[----:B--2---:R-:W-:-:S03]  /*0640*/  @P1 LOP3.LUT R7, R7, R18, RZ, 0x3c, !PT ;  /* 0x0000001207071212 */ /* 0x004fc600078e3cff */
[----:B------:R-:W2:Y:S01]  /*0650*/  @P2 LDG.E R18, desc[UR8][R12.64+0x30] ;  /* 0x000030080c122981 */ /* 0x000ea2000c1e1900 */
[----:B---3--:R-:W-:-:S03]  /*0660*/  @P1 LOP3.LUT R5, R5, R22, RZ, 0x3c, !PT ;  /* 0x0000001605051212 */ /* 0x008fc600078e3cff */
[----:B------:R-:W3:Y:S01]  /*0670*/  @P3 LDG.E R22, desc[UR8][R12.64+0x3c] ;  /* 0x00003c080c163981 */ /* 0x000ee2000c1e1900 */
[----:B----4-:R-:W-:-:S03]  /*0680*/  @P2 LOP3.LUT R7, R7, R26, RZ, 0x3c, !PT ;  /* 0x0000001a07072212 */ /* 0x010fc600078e3cff */
[----:B------:R-:W4:Y:S01]  /*0690*/  @P3 LDG.E R26, desc[UR8][R12.64+0x44] ;  /* 0x000044080c1a3981 */ /* 0x000f22000c1e1900 */
[----:B------:R-:W-:-:S03]  /*06a0*/  @P2 LOP3.LUT R4, R4, R19, RZ, 0x3c, !PT ;  /* 0x0000001304042212 */ /* 0x000fc600078e3cff */
[----:B------:R-:W4:Y:S01]  /*06b0*/  @P3 LDG.E R19, desc[UR8][R12.64+0x48] ;  /* 0x000048080c133981 */ /* 0x000f22000c1e1900 */
[----:B------:R-:W-:Y:S02]  /*06c0*/  @P2 LOP3.LUT R2, R2, R23, RZ, 0x3c, !PT ;  /* 0x0000001702022212 */ /* 0x000fe400078e3cff */
[----:B------:R-:W-:Y:S01]  /*06d0*/  @P3 LOP3.LUT R4, R4, R25, RZ, 0x3c, !PT ;  /* 0x0000001904043212 */ /* 0x000fe200078e3cff */
[----:B------:R-:W4:Y:S04]  /*06e0*/  @P4 LDG.E R23, desc[UR8][R12.64+0x54] ;  /* 0x000054080c174981 */ /* 0x000f28000c1e1900 */
        /* <DEDUP_REMOVED lines=19> */
[----:B------:R-:W-:Y:S02]  /*0820*/  LOP3.LUT P0, RZ, R24, 0x80, RZ, 0xc0, !PT ;  /* 0x0000008018ff7812 */ /* 0x000fe4000780c0ff */
[----:B------:R-:W-:Y:S02]  /*0830*/  @P5 LOP3.LUT R3, R3, R28, RZ, 0x3c, !PT ;  /* 0x0000001c03035212 */ /* 0x000fe400078e3cff */
[----:B------:R-:W4:Y:S01]  /*0840*/  @P6 LDG.E R28, desc[UR8][R12.64+0x88] ;  /* 0x000088080c1c6981 */ /* 0x000f22000c1e1900 */
[----:B------:R-:W-:-:S03]  /*0850*/  @P5 LOP3.LUT R4, R4, R19, RZ, 0x3c, !PT ;  /* 0x0000001304045212 */ /* 0x000fc600078e3cff */
[----:B------:R-:W4:Y:S01]  /*0860*/  @P6 LDG.E R19, desc[UR8][R12.64+0x84] ;  /* 0x000084080c136981 */ /* 0x000f22000c1e1900 */
[----:B------:R-:W-:-:S04]  /*0870*/  @P5 LOP3.LUT R2, R2, R23, RZ, 0x3c, !PT ;  /* 0x0000001702025212 */ /* 0x000fc800078e3cff */
        /* <DEDUP_REMOVED lines=9> */
[----:B------:R-:W-:Y:S02]  /*0910*/  @P6 LOP3.LUT R3, R3, R28, RZ, 0x3c, !PT ;  /* 0x0000001c03036212 */ /* 0x000fe400078e3cff */
[----:B------:R-:W-:Y:S02]  /*0920*/  @P6 LOP3.LUT R2, R2, R19, RZ, 0x3c, !PT ;  /* 0x0000001302026212 */ /* 0x000fe400078e3cff */
[----:B------:R-:W-:Y:S02]  /*0930*/  @P0 LOP3.LUT R4, R4, R23, RZ, 0x3c, !PT ;  /* 0x0000001704040212 */ /* 0x000fe400078e3cff */
[----:B------:R-:W-:Y:S02]  /*0940*/  @P0 LOP3.LUT R2, R2, R25, RZ, 0x3c, !PT ;  /* 0x0000001902020212 */ /* 0x000fe400078e3cff */
[----:B--2---:R-:W-:Y:S02]  /*0950*/  @P0 LOP3.LUT R7, R7, R18, RZ, 0x3c, !PT ;  /* 0x0000001207070212 */ /* 0x004fe400078e3cff */
[----:B---3--:R-:W-:-:S02]  /*0960*/  @P0 LOP3.LUT R5, R5, R22, RZ, 0x3c, !PT ;  /* 0x0000001605050212 */ /* 0x008fc400078e3cff */
[----:B----4-:R-:W-:Y:S02]  /*0970*/  @P0 LOP3.LUT R3, R3, R26, RZ, 0x3c, !PT ;  /* 0x0000001a03030212 */ /* 0x010fe400078e3cff */
[----:B------:R-:W-:-:S13]  /*0980*/  R2P PR, R24.B1, 0x7f ;  /* 0x0000007f18007804 */ /* 0x000fda0000001000 */
[----:B------:R-:W2:Y:S04]  /*0990*/  @P0 LDG.E R26, desc[UR8][R12.64+0xb0] ;  /* 0x0000b0080c1a0981 */ /* 0x000ea8000c1e1900 */
[----:B------:R-:W3:Y:S04]  /*09a0*/  @P1 LDG.E R28, desc[UR8][R12.64+0xc4] ;  /* 0x0000c4080c1c1981 */ /* 0x000ee8000c1e1900 */
[----:B------:R-:W4:Y:S04]  /*09b0*/  @P0 LDG.E R22, desc[UR8][R12.64+0xa0] ;  /* 0x0000a0080c160981 */ /* 0x000f28000c1e1900 */
[----:B------:R-:W4:Y:S04]  /*09c0*/  @P2 LDG.E R19, desc[UR8][R12.64+0xd8] ;  /* 0x0000d8080c132981 */ /* 0x000f28000c1e1900 */
[----:B------:R-:W4:Y:S04]  /*09d0*/  @P3 LDG.E R18, desc[UR8][R12.64+0xec] ;  /* 0x0000ec080c123981 */ /* 0x000f28000c1e1900 */
[----:B------:R-:W4:Y:S04]  /*09e0*/  @P0 LDG.E R23, desc[UR8][R12.64+0xac] ;  /* 0x0000ac080c170981 */ /* 0x000f28000c1e1900 */
        /* <DEDUP_REMOVED lines=9> */
[----:B------:R-:W3:Y:S01]  /*0a80*/  @P0 LDG.E R19, desc[UR8][R12.64+0xa4] ;  /* 0x0000a4080c130981 */ /* 0x000ee2000c1e1900 */
[----:B------:R-:W-:-:S03]  /*0a90*/  @P3 LOP3.LUT R3, R3, R18, RZ, 0x3c, !PT ;  /* 0x0000001203033212 */ /* 0x000fc600078e3cff */
[----:B------:R-:W3:Y:S01]  /*0aa0*/  @P6 LDG.E R18, desc[UR8][R12.64+0x128] ;  /* 0x000128080c126981 */ /* 0x000ee2000c1e1900 */
[----:B------:R-:W-:-:S03]  /*0ab0*/  @P0 LOP3.LUT R2, R2, R23, RZ, 0x3c, !PT ;  /* 0x0000001702020212 */ /* 0x000fc600078e3cff */
[----:B------:R-:W3:Y:S01]  /*0ac0*/  @P1 LDG.E R23, desc[UR8][R12.64+0xc0] ;  /* 0x0000c0080c171981 */ /* 0x000ee2000c1e1900 */
[----:B--2---:R-:W-:-:S03]  /*0ad0*/  @P4 LOP3.LUT R3, R3, R26, RZ, 0x3c, !PT ;  /* 0x0000001a03034212 */ /* 0x004fc600078e3cff */
[----:B------:R-:W2:Y:S01]  /*0ae0*/  @P2 LDG.E R26, desc[UR8][R12.64+0xc8] ;  /* 0x0000c8080c1a2981 */ /* 0x000ea2000c1e1900 */
[----:B----4-:R-:W-:-:S03]  /*0af0*/  @P0 LOP3.LUT R5, R5, R22, RZ, 0x3c, !PT ;  /* 0x0000001605050212 */ /* 0x010fc600078e3cff */
[----:B------:R-:W4:Y:S01]  /*0b00*/  @P1 LDG.E R22, desc[UR8][R12.64+0xb4] ;  /* 0x0000b4080c161981 */ /* 0x000f22000c1e1900 */
[----:B---3--:R-:W-:Y:S02]  /*0b10*/  @P0 LOP3.LUT R4, R4, R19, RZ, 0x3c, !PT ;  /* 0x0000001304040212 */ /* 0x008fe400078e3cff */
[----:B------:R-:W-:Y:S01]  /*0b20*/  LOP3.LUT P0, RZ, R24, 0x8000, RZ, 0xc0, !PT ;  /* 0x0000800018ff7812 */ /* 0x000fe2000780c0ff */
[----:B------:R-:W3:Y:S04]  /*0b30*/  @P1 LDG.E R19, desc[UR8][R12.64+0xb8] ;  /* 0x0000b8080c131981 */ /* 0x000ee8000c1e1900 */
[----:B------:R-:W2:Y:S01]  /*0b40*/  @P1 LDG.E R24, desc[UR8][R12.64+0xbc] ;  /* 0x0000bc080c181981 */ /* 0x000ea2000c1e1900 */
[----:B------:R-:W-:-:S04]  /*0b50*/  @P5 LOP3.LUT R3, R3, R28, RZ, 0x3c, !PT ;  /* 0x0000001c03035212 */ /* 0x000fc800078e3cff */
[----:B------:R-:W-:Y:S02]  /*0b60*/  @P6 LOP3.LUT R3, R3, R18, RZ, 0x3c, !PT ;  /* 0x0000001203036212 */ /* 0x000fe400078e3cff */
[----:B------:R-:W2:Y:S01]  /*0b70*/  @P2 LDG.E R18, desc[UR8][R12.64+0xd0] ;  /* 0x0000d0080c122981 */ /* 0x000ea2000c1e1900 */
[----:B------:R-:W-:-:S03]  /*0b80*/  @P1 LOP3.LUT R2, R2, R23, RZ, 0x3c, !PT ;  /* 0x0000001702021212 */ /* 0x000fc600078e3cff */
[----:B------:R-:W2:Y:S01]  /*0b90*/  @P2 LDG.E R23, desc[UR8][R12.64+0xd4] ;  /* 0x0000d4080c172981 */ /* 0x000ea2000c1e1900 */
[----:B----4-:R-:W-:-:S03]  /*0ba0*/  @P1 LOP3.LUT R7, R7, R22, RZ, 0x3c, !PT ;  /* 0x0000001607071212 */ /* 0x010fc600078e3cff */
[----:B------:R-:W4:Y:S01]  /*0bb0*/  @P3 LDG.E R22, desc[UR8][R12.64+0xdc] ;  /* 0x0000dc080c163981 */ /* 0x000f22000c1e1900 */
[----:B---3--:R-:W-:Y:S02]  /*0bc0*/  @P1 LOP3.LUT R4, R4, R19, RZ, 0x3c, !PT ;  /* 0x0000001304041212 */ /* 0x008fe400078e3cff */
[----:B--2---:R-:W-:Y:S01]  /*0bd0*/  @P1 LOP3.LUT R5, R5, R24, RZ, 0x3c, !PT ;  /* 0x0000001805051212 */ /* 0x004fe200078e3cff */
[----:B------:R-:W2:Y:S01]  /*0be0*/  @P4 LDG.E R19, desc[UR8][R12.64+0xf4] ;  /* 0x0000f4080c134981 */ /* 0x000ea2000c1e1900 */
[----:B------:R-:W-:-:S03]  /*0bf0*/  @P2 LOP3.LUT R7, R7, R26, RZ, 0x3c, !PT ;  /* 0x0000001a07072212 */ /* 0x000fc600078e3cff */
[----:B------:R-:W3:Y:S01]  /*0c00*/  @P3 LDG.E R24, desc[UR8][R12.64+0xe4] ;  /* 0x0000e4080c183981 */ /* 0x000ee2000c1e1900 */
[----:B------:R-:W-:-:S03]  /*0c10*/  @P2 LOP3.LUT R4, R4, R25, RZ, 0x3c, !PT ;  /* 0x0000001904042212 */ /* 0x000fc600078e3cff */
[----:B------:R-:W2:Y:S04]  /*0c20*/  @P3 LDG.E R25, desc[UR8][R12.64+0xe0] ;  /* 0x0000e0080c193981 */ /* 0x000ea8000c1e1900 */
[----:B------:R-:W2:Y:S01]  /*0c30*/  @P4 LDG.E R26, desc[UR8][R12.64+0xf0] ;  /* 0x0000f0080c1a4981 */ /* 0x000ea2000c1e1900 */
[----:B------:R-:W-:Y:S02]  /*0c40*/  @P2 LOP3.LUT R5, R5, R18, RZ, 0x3c, !PT ;  /* 0x0000001205052212 */ /* 0x000fe400078e3cff */
[----:B------:R-:W-:Y:S01]  /*0c50*/  @P2 LOP3.LUT R2, R2, R23, RZ, 0x3c, !PT ;  /* 0x0000001702022212 */ /* 0x000fe200078e3cff */
[----:B------:R-:W2:Y:S04]  /*0c60*/  @P6 LDG.E R18, desc[UR8][R12.64+0x118] ;  /* 0x000118080c126981 */ /* 0x000ea8000c1e1900 */
[----:B------:R-:W2:Y:S01]  /*0c70*/  @P4 LDG.E R23, desc[UR8][R12.64+0xfc] ;  /* 0x0000fc080c174981 */ /* 0x000ea2000c1e1900 */
[----:B------:R-:W-:-:S03]  /*0c80*/  @P3 LOP3.LUT R2, R2, R27, RZ, 0x3c, !PT ;  /* 0x0000001b02023212 */ /* 0x000fc600078e3cff */
[----:B------:R-:W2:Y:S01]  /*0c90*/  @P5 LDG.E R27, desc[UR8][R12.64+0x110] ;  /* 0x000110080c1b5981 */ /* 0x000ea2000c1e1900 */
[----:B----4-:R-:W-:-:S03]  /*0ca0*/  @P3 LOP3.LUT R7, R7, R22, RZ, 0x3c, !PT ;  /* 0x0000001607073212 */ /* 0x010fc600078e3cff */
[----:B------:R-:W4:Y:S01]  /*0cb0*/  @P4 LDG.E R22, desc[UR8][R12.64+0xf8] ;  /* 0x0000f8080c164981 */ /* 0x000f22000c1e1900 */
[----:B---3--:R-:W-:-:S03]  /*0cc0*/  @P3 LOP3.LUT R5, R5, R24, RZ, 0x3c, !PT ;  /* 0x0000001805053212 */ /* 0x008fc600078e3cff */
[----:B------:R-:W3:Y:S01]  /*0cd0*/  @P5 LDG.E R24, desc[UR8][R12.64+0x104] ;  /* 0x000104080c185981 */ /* 0x000ee2000c1e1900 */
[----:B--2---:R-:W-:-:S03]  /*0ce0*/  @P3 LOP3.LUT R4, R4, R25, RZ, 0x3c, !PT ;  /* 0x0000001904043212 */ /* 0x004fc600078e3cff */
[----:B------:R-:W2:Y:S01]  /*0cf0*/  @P5 LDG.E R25, desc[UR8][R12.64+0x108] ;  /* 0x000108080c195981 */ /* 0x000ea2000c1e1900 */
[----:B------:R-:W-:-:S03]  /*0d00*/  @P4 LOP3.LUT R7, R7, R26, RZ, 0x3c, !PT ;  /* 0x0000001a07074212 */ /* 0x000fc600078e3cff */
[----:B------:R-:W2:Y:S01]  /*0d10*/  @P5 LDG.E R26, desc[UR8][R12.64+0x10c] ;  /* 0x00010c080c1a5981 */ /* 0x000ea2000c1e1900 */
[----:B------:R-:W-:-:S03]  /*0d20*/  @P4 LOP3.LUT R4, R4, R19, RZ, 0x3c, !PT ;  /* 0x0000001304044212 */ /* 0x000fc600078e3cff */
[----:B------:R-:W2:Y:S01]  /*0d30*/  @P6 LDG.E R19, desc[UR8][R12.64+0x11c] ;  /* 0x00011c080c136981 */ /* 0x000ea2000c1e1900 */
[----:B------:R-:W-:-:S03]  /*0d40*/  @P4 LOP3.LUT R2, R2, R23, RZ, 0x3c, !PT ;  /* 0x0000001702024212 */ /* 0x000fc600078e3cff */
[----:B------:R-:W2:Y:S01]  /*0d50*/  @P6 LDG.E R23, desc[UR8][R12.64+0x124] ;  /* 0x000124080c176981 */ /* 0x000ea2000c1e1900 */
[----:B------:R-:W-:-:S03]  /*0d60*/  @P5 LOP3.LUT R2, R2, R27, RZ, 0x3c, !PT ;  /* 0x0000001b02025212 */ /* 0x000fc600078e3cff */
[----:B------:R-:W2:Y:S01]  /*0d70*/  @P0 LDG.E R27, desc[UR8][R12.64+0x138] ;  /* 0x000138080c1b0981 */ /* 0x000ea2000c1e1900 */
[----:B----4-:R-:W-:-:S03]  /*0d80*/  @P4 LOP3.LUT R5, R5, R22, RZ, 0x3c, !PT ;  /* 0x0000001605054212 */ /* 0x010fc600078e3cff */
[----:B------:R-:W4:Y:S01]  /*0d90*/  @P6 LDG.E R22, desc[UR8][R12.64+0x120] ;  /* 0x000120080c166981 */ /* 0x000f22000c1e1900 */
[----:B---3--:R-:W-:-:S03]  /*0da0*/  @P5 LOP3.LUT R7, R7, R24, RZ, 0x3c, !PT ;  /* 0x0000001807075212 */ /* 0x008fc600078e3cff */
[----:B------:R-:W3:Y:S01]  /*0db0*/  @P0 LDG.E R24, desc[UR8][R12.64+0x12c] ;  /* 0x00012c080c180981 */ /* 0x000ee2000c1e1900 */
[----:B--2---:R-:W-:Y:S02]  /*0dc0*/  @P5 LOP3.LUT R4, R4, R25, RZ, 0x3c, !PT ;  /* 0x0000001904045212 */ /* 0x004fe400078e3cff */
[----:B------:R-:W-:Y:S01]  /*0dd0*/  @P6 LOP3.LUT R7, R7, R18, RZ, 0x3c, !PT ;  /* 0x0000001207076212 */ /* 0x000fe200078e3cff */
[----:B------:R-:W2:Y:S01]  /*0de0*/  @P0 LDG.E R25, desc[UR8][R12.64+0x130] ;  /* 0x000130080c190981 */ /* 0x000ea2000c1e1900 */
[----:B------:R-:W-:-:S03]  /*0df0*/  @P5 LOP3.LUT R5, R5, R26, RZ, 0x3c, !PT ;  /* 0x0000001a05055212 */ /* 0x000fc600078e3cff */
[----:B------:R-:W2:Y:S04]  /*0e00*/  @P0 LDG.E R18, desc[UR8][R12.64+0x134] ;  /* 0x000134080c120981 */ /* 0x000ea8000c1e1900 */
[----:B------:R-:W2:Y:S01]  /*0e10*/  @P0 LDG.E R26, desc[UR8][R12.64+0x13c] ;  /* 0x00013c080c1a0981 */ /* 0x000ea2000c1e1900 */
[----:B------:R-:W-:-:S04]  /*0e20*/  UIADD3 UR4, UPT, UPT, UR4, 0x10, URZ ;  /* 0x0000001004047890 */ /* 0x000fc8000fffe0ff */
[----:B------:R-:W-:Y:S01]  /*0e30*/  UISETP.NE.AND UP0, UPT, UR4, 0x20, UPT ;  /* 0x000000200400788c */ /* 0x000fe2000bf05270 */
[----:B------:R-:W-:Y:S02]  /*0e40*/  @P6 LOP3.LUT R4, R4, R19, RZ, 0x3c, !PT ;  /* 0x0000001304046212 */ /* 0x000fe400078e3cff */
[----:B------:R-:W-:-:S04]  /*0e50*/  @P6 LOP3.LUT R2, R2, R23, RZ, 0x3c, !PT ;  /* 0x0000001702026212 */ /* 0x000fc800078e3cff */
[----:B------:R-:W-:Y:S02]  /*0e60*/  @P0 LOP3.LUT R2, R2, R27, RZ, 0x3c, !PT ;  /* 0x0000001b02020212 */ /* 0x000fe400078e3cff */
[----:B----4-:R-:W-:Y:S02]  /*0e70*/  @P6 LOP3.LUT R5, R5, R22, RZ, 0x3c, !PT ;  /* 0x0000001605056212 */ /* 0x010fe400078e3cff */
[----:B---3--:R-:W-:Y:S02]  /*0e80*/  @P0 LOP3.LUT R7, R7, R24, RZ, 0x3c, !PT ;  /* 0x0000001807070212 */ /* 0x008fe400078e3cff */
[----:B--2---:R-:W-:Y:S02]  /*0e90*/  @P0 LOP3.LUT R4, R4, R25, RZ, 0x3c, !PT ;  /* 0x0000001904040212 */ /* 0x004fe400078e3cff */
[----:B------:R-:W-:Y:S02]  /*0ea0*/  @P0 LOP3.LUT R5, R5, R18, RZ, 0x3c, !PT ;  /* 0x0000001205050212 */ /* 0x000fe400078e3cff */
[----:B------:R-:W-:Y:S01]  /*0eb0*/  @P0 LOP3.LUT R3, R3, R26, RZ, 0x3c, !PT ;  /* 0x0000001a03030212 */ /* 0x000fe200078e3cff */
[----:B------:R-:W-:Y:S06]  /*0ec0*/  BRA.U UP0, `(.L_x_4) ;  /* 0xfffffff5004c7547 */ /* 0x000fec000b83ffff */
[----:B------:R-:W-:-:S05]  /*0ed0*/  VIADD R21, R21, 0x1 ;  /* 0x0000000115157836 */ /* 0x000fca0000000000 */
[----:B------:R-:W-:-:S13]  /*0ee0*/  ISETP.NE.AND P0, PT, R21, 0x5, PT ;  /* 0x000000051500780c */ /* 0x000fda0003f05270 */
[----:B------:R-:W-:Y:S05]  /*0ef0*/  @P0 BRA `(.L_x_5) ;  /* 0xfffffff400300947 */ /* 0x000fea000383ffff */
[----:B------:R1:W-:Y:S01]  /*0f00*/  STL [R1+0x4], R7 ;  /* 0x0000040701007387 */ /* 0x0003e20000100800 */
[----:B------:R-:W-:-:S03]  /*0f10*/  ISETP.NE.U32.AND P0, PT, R20, 0x1, PT ;  /* 0x000000011400780c */ /* 0x000fc60003f05070 */
[----:B------:R1:W-:Y:S01]  /*0f20*/  STL.64 [R1+0x8], R4 ;  /* 0x0000080401007387 */ /* 0x0003e20000100a00 */
[----:B------:R-:W-:-:S03]  /*0f30*/  ISETP.NE.AND.EX P0, PT, RZ, RZ, PT, P0 ;  /* 0x000000ffff00720c */ /* 0x000fc60003f05300 */
[----:B------:R1:W-:Y:S10]  /*0f40*/  STL.64 [R1+0x10], R2 ;  /* 0x0000100201007387 */ /* 0x0003f40000100a00 */
[----:B------:R-:W-:Y:S05]  /*0f50*/  @!P0 BRA `(.L_x_3) ;  /* 0x0000001800048947 */ /* 0x000fea0003800000 */
[----:B------:R-:W-:Y:S01]  /*0f60*/  UMOV UR4, URZ ;  /* 0x000000ff00047c82 */ /* 0x000fe20008000000 */
[----:B------:R-:W-:Y:S01]  /*0f70*/  UMOV UR5, URZ ;  /* 0x000000ff00057c82 */ /* 0x000fe20008000000 */
[----:B------:R-:W-:Y:S02]  /*0f80*/  IMAD.MOV.U32 R21, RZ, RZ, RZ ;  /* 0x000000ffff157224 */ /* 0x000fe400078e00ff */
[----:B-1----:R-:W-:Y:S02]  /*0f90*/  IMAD.MOV.U32 R7, RZ, RZ, RZ ;  /* 0x000000ffff077224 */ /* 0x002fe400078e00ff */
[----:B------:R-:W-:Y:S02]  /*0fa0*/  IMAD.U32 R3, RZ, RZ, UR4 ;  /* 0x00000004ff037e24 */ /* 0x000fe4000f8e00ff */
[----:B------:R-:W-:Y:S02]  /*0fb0*/  IMAD.U32 R2, RZ, RZ, UR5 ;  /* 0x00000005ff027e24 */ /* 0x000fe4000f8e00ff */
[----:B------:R-:W-:-:S02]  /*0fc0*/  IMAD.U32 R5, RZ, RZ, UR4 ;  /* 0x00000004ff057e24 */ /* 0x000fc4000f8e00ff */
[----:B------:R-:W-:-:S07]  /*0fd0*/  IMAD.U32 R4, RZ, RZ, UR5 ;  /* 0x00000005ff047e24 */ /* 0x000fce000f8e00ff */
.L_x_7:
[----:B------:R-:W-:-:S06]  /*0fe0*/  LEA R16, R21, UR10, 0x2 ;  /* 0x0000000a15107c11 */ /* 0x000fcc000f8e10ff */
[----:B------:R-:W5:Y:S01]  /*0ff0*/  LDL R16, [R16+0x4] ;  /* 0x0000040010107983 */ /* 0x000f620000100800 */
[----:B------:R-:W-:Y:S01]  /*1000*/  IMAD.SHL.U32 R17, R21, 0x20, RZ ;  /* 0x0000002015117824 */ /* 0x000fe200078e00ff */
[----:B------:R-:W-:-:S06]  /*1010*/  UMOV UR4, URZ ;  /* 0x000000ff00047c82 */ /* 0x000fcc0008000000 */
.L_x_6:
        /* <DEDUP_REMOVED lines=181> */
[----:B------:R-:W-:Y:S05]  /*1b70*/  @P0 BRA `(.L_x_3) ;  /* 0x0000000800fc0947 */ /* 0x000fea0003800000 */
[----:B------:R-:W-:Y:S01]  /*1b80*/  UMOV UR4, URZ ;  /* 0x000000ff00047c82 */ /* 0x000fe20008000000 */
[----:B------:R-:W-:Y:S01]  /*1b90*/  UMOV UR5, URZ ;  /* 0x000000ff00057c82 */ /* 0x000fe20008000000 */
[----:B------:R-:W-:Y:S02]  /*1ba0*/  IMAD.MOV.U32 R22, RZ, RZ, RZ ;  /* 0x000000ffff167224 */ /* 0x000fe400078e00ff */
[----:B--2---:R-:W-:Y:S02]  /*1bb0*/  IMAD.MOV.U32 R7, RZ, RZ, RZ ;  /* 0x000000ffff077224 */ /* 0x004fe400078e00ff */
[----:B------:R-:W-:Y:S02]  /*1bc0*/  IMAD.U32 R3, RZ, RZ, UR4 ;  /* 0x00000004ff037e24 */ /* 0x000fe4000f8e00ff */
[----:B------:R-:W-:Y:S02]  /*1bd0*/  IMAD.U32 R2, RZ, RZ, UR5 ;  /* 0x00000005ff027e24 */ /* 0x000fe4000f8e00ff */
[----:B------:R-:W-:-:S02]  /*1be0*/  IMAD.U32 R5, RZ, RZ, UR4 ;  /* 0x00000004ff057e24 */ /* 0x000fc4000f8e00ff */
[----:B------:R-:W-:-:S07]  /*1bf0*/  IMAD.U32 R4, RZ, RZ, UR5 ;  /* 0x00000005ff047e24 */ /* 0x000fce000f8e00ff */
.L_x_9:
[----:B------:R-:W-:-:S06]  /*1c00*/  LEA R16, R22, UR10, 0x2 ;  /* 0x0000000a16107c11 */ /* 0x000fcc000f8e10ff */
[----:B------:R-:W5:Y:S01]  /*1c10*/  LDL R16, [R16+0x4] ;  /* 0x0000040010107983 */ /* 0x000f620000100800 */
[----:B------:R-:W-:Y:S01]  /*1c20*/  IMAD.SHL.U32 R17, R22, 0x20, RZ ;  /* 0x0000002016117824 */ /* 0x000fe200078e00ff */
[----:B------:R-:W-:-:S06]  /*1c30*/  UMOV UR4, URZ ;  /* 0x000000ff00047c82 */ /* 0x000fcc0008000000 */
.L_x_8:
        /* <DEDUP_REMOVED lines=10> */
[----:B------:R-:W4:Y:S04]  /*1ce0*/  @!P0 LDG.E R19, desc[UR8][R12.64+0x4] ;  /* 0x000004080c138981 */ /* 0x000f28000c1e1900 */
[----:B------:R-:W4:Y:S04]  /*1cf0*/  @!P0 LDG.E R21, desc[UR8][R12.64+0xc] ;  /* 0x00000c080c158981 */ /* 0x000f28000c1e1900 */
[----:B------:R-:W4:Y:S04]  /*1d00*/  @P3 LDG.E R26, desc[UR8][R12.64+0x4c] ;  /* 0x00004c080c1a3981 */ /* 0x000f28000c1e1900 */
[----:B------:R-:W4:Y:S04]  /*1d10*/  @P2 LDG.E R25, desc[UR8][R12.64+0x2c] ;  /* 0x00002c080c192981 */ /* 0x000f28000c1e1900 */
[----:B------:R-:W4:Y:S04]  /*1d20*/  @P4 LDG.E R28, desc[UR8][R12.64+0x60] ;  /* 0x000060080c1c4981 */ /* 0x000f28000c1e1900 */
[----:B------:R-:W4:Y:S01]  /*1d30*/  @P2 LDG.E R27, desc[UR8][R12.64+0x34] ;  /* 0x000034080c1b2981 */ /* 0x000f22000c1e1900 */
[----:B--2---:R-:W-:-:S03]  /*1d40*/  @!P0 LOP3.LUT R3, R3, R18, RZ, 0x3c, !PT ;  /* 0x0000001203038212 */ /* 0x004fc600078e3cff */
[----:B------:R-:W2:Y:S01]  /*1d50*/  @!P0 LDG.E R18, desc[UR8][R12.64] ;  /* 0x000000080c128981 */ /* 0x000ea2000c1e1900 */
[----:B---3--:R-:W-:-:S03]  /*1d60*/  @P1 LOP3.LUT R3, R3, R20, RZ, 0x3c, !PT ;  /* 0x0000001403031212 */ /* 0x008fc600078e3cff */
[----:B------:R-:W3:Y:S01]  /*1d70*/  @!P0 LDG.E R20, desc[UR8][R12.64+0x8] ;  /* 0x000008080c148981 */ /* 0x000ee2000c1e1900 */
[----:B----4-:R-:W-:-:S03]  /*1d80*/  @P2 LOP3.LUT R3, R3, R24, RZ, 0x3c, !PT ;  /* 0x0000001803032212 */ /* 0x010fc600078e3cff */
[----:B------:R-:W4:Y:S01]  /*1d90*/  @P1 LDG.E R24, desc[UR8][R12.64+0x14] ;  /* 0x000014080c181981 */ /* 0x000f22000c1e1900 */
[----:B------:R-:W-:-:S03]  /*1da0*/  @!P0 LOP3.LUT R4, R4, R19, RZ, 0x3c, !PT ;  /* 0x0000001304048212 */ /* 0x000fc600078e3cff */
[----:B------:R-:W4:Y:S01]  /*1db0*/  @P1 LDG.E R19, desc[UR8][R12.64+0x18] ;  /* 0x000018080c131981 */ /* 0x000f22000c1e1900 */
[----:B------:R-:W-:-:S03]  /*1dc0*/  @!P0 LOP3.LUT R2, R2, R21, RZ, 0x3c, !PT ;  /* 0x0000001502028212 */ /* 0x000fc600078e3cff */
[----:B------:R-:W4:Y:S01]  /*1dd0*/  @P1 LDG.E R21, desc[UR8][R12.64+0x20] ;  /* 0x000020080c151981 */ /* 0x000f22000c1e1900 */
[----:B------:R-:W-:-:S03]  /*1de0*/  @P3 LOP3.LUT R3, R3, R26, RZ, 0x3c, !PT ;  /* 0x0000001a03033212 */ /* 0x000fc600078e3cff */
        /* <DEDUP_REMOVED lines=20> */
[----:B------:R-:W-:Y:S01]  /*1f30*/  @P2 LOP3.LUT R2, R2, R27, RZ, 0x3c, !PT ;  /* 0x0000001b02022212 */ /* 0x000fe200078e3cff */
[----:B------:R-:W4:Y:S01]  /*1f40*/  @P6 LDG.E R28, desc[UR8][R12.64+0x88] ;  /* 0x000088080c1c6981 */ /* 0x000f22000c1e1900 */
[----:B------:R-:W-:Y:S02]  /*1f50*/  @P5 LOP3.LUT R3, R3, R26, RZ, 0x3c, !PT ;  /* 0x0000001a03035212 */ /* 0x000fe400078e3cff */
[----:B------:R-:W-:Y:S01]  /*1f60*/  @P3 LOP3.LUT R4, R4, R19, RZ, 0x3c, !PT ;  /* 0x0000001304043212 */ /* 0x000fe200078e3cff */
[----:B------:R-:W4:Y:S01]  /*1f70*/  @P4 LDG.E R26, desc[UR8][R12.64+0x58] ;  /* 0x000058080c1a4981 */ /* 0x000f22000c1e1900 */
[----:B------:R-:W-:-:S03]  /*1f80*/  @P3 LOP3.LUT R2, R2, R21, RZ, 0x3c, !PT ;  /* 0x0000001502023212 */ /* 0x000fc600078e3cff */
[----:B------:R-:W4:Y:S01]  /*1f90*/  @P4 LDG.E R19, desc[UR8][R12.64+0x5c] ;  /* 0x00005c080c134981 */ /* 0x000f22000c1e1900 */
[----:B------:R-:W-:-:S03]  /*1fa0*/  @P4 LOP3.LUT R4, R4, R25, RZ, 0x3c, !PT ;  /* 0x0000001904044212 */ /* 0x000fc600078e3cff */
[----:B------:R-:W4:Y:S04]  /*1fb0*/  @P5 LDG.E R21, desc[UR8][R12.64+0x68] ;  /* 0x000068080c155981 */ /* 0x000f28000c1e1900 */
[----:B------:R-:W4:Y:S01]  /*1fc0*/  @P5 LDG.E R25, desc[UR8][R12.64+0x70] ;  /* 0x000070080c195981 */ /* 0x000f22000c1e1900 */
[----:B------:R-:W-:-:S03]  /*1fd0*/  LOP3.LUT P0, RZ, R23, 0x80, RZ, 0xc0, !PT ;  /* 0x0000008017ff7812 */ /* 0x000fc6000780c0ff */
        /* <DEDUP_REMOVED lines=25> */
[----:B------:R-:W-:Y:S02]  /*2170*/  @P0 LOP3.LUT R4, R4, R21, RZ, 0x3c, !PT ;  /* 0x0000001504040212 */ /* 0x000fe400078e3cff */
[----:B------:R-:W-:-:S02]  /*2180*/  @P0 LOP3.LUT R2, R2, R25, RZ, 0x3c, !PT ;  /* 0x0000001902020212 */ /* 0x000fc400078e3cff */
[----:B--2---:R-:W-:Y:S02]  /*2190*/  @P6 LOP3.LUT R5, R5, R18, RZ, 0x3c, !PT ;  /* 0x0000001205056212 */ /* 0x004fe400078e3cff */
[----:B---3--:R-:W-:Y:S02]  /*21a0*/  @P0 LOP3.LUT R7, R7, R20, RZ, 0x3c, !PT ;  /* 0x0000001407070212 */ /* 0x008fe400078e3cff */
        /* <DEDUP_REMOVED lines=30> */
[----:B----4-:R-:W-:Y:S02]  /*2390*/  @P0 LOP3.LUT R5, R5, R20, RZ, 0x3c, !PT ;  /* 0x0000001405050212 */ /* 0x010fe400078e3cff */
[----:B------:R-:W-:Y:S01]  /*23a0*/  LOP3.LUT P0, RZ, R23, 0x8000, RZ, 0xc0, !PT ;  /* 0x0000800017ff7812 */ /* 0x000fe2000780c0ff */
[----:B------:R-:W4:Y:S01]  /*23b0*/  @P2 LDG.E R20, desc[UR8][R12.64+0xd0] ;  /* 0x0000d0080c142981 */ /* 0x000f22000c1e1900 */
[----:B------:R-:W-:-:S03]  /*23c0*/  @P1 LOP3.LUT R5, R5, R26, RZ, 0x3c, !PT ;  /* 0x0000001a05051212 */ /* 0x000fc600078e3cff */
[----:B------:R-:W4:Y:S01]  /*23d0*/  @P2 LDG.E R23, desc[UR8][R12.64+0xd4] ;  /* 0x0000d4080c172981 */ /* 0x000f22000c1e1900 */
[----:B------:R-:W-:-:S03]  /*23e0*/  @P1 LOP3.LUT R2, R2, R19, RZ, 0x3c, !PT ;  /* 0x0000001302021212 */ /* 0x000fc600078e3cff */
[----:B------:R-:W4:Y:S01]  /*23f0*/  @P3 LDG.E R26, desc[UR8][R12.64+0xe4] ;  /* 0x0000e4080c1a3981 */ /* 0x000f22000c1e1900 */
[----:B------:R-:W-:-:S03]  /*2400*/  @P1 LOP3.LUT R4, R4, R25, RZ, 0x3c, !PT ;  /* 0x0000001904041212 */ /* 0x000fc600078e3cff */
[----:B------:R-:W4:Y:S04]  /*2410*/  @P3 LDG.E R25, desc[UR8][R12.64+0xe0] ;  /* 0x0000e0080c193981 */ /* 0x000f28000c1e1900 */
        /* <DEDUP_REMOVED lines=35> */
[----:B------:R-:W-:-:S04]  /*2650*/  UIADD3 UR4, UPT, UPT, UR4, 0x10, URZ ;  /* 0x0000001004047890 */ /* 0x000fc8000fffe0ff */
[----:B------:R-:W-:Y:S01]  /*2660*/  UISETP.NE.AND UP0, UPT, UR4, 0x20, UPT ;  /* 0x000000200400788c */ /* 0x000fe2000bf05270 */
[----:B------:R-:W-:Y:S02]  /*2670*/  @P6 LOP3.LUT R4, R4, R21, RZ, 0x3c, !PT ;  /* 0x0000001504046212 */ /* 0x000fe400078e3cff */
[----:B------:R-:W-:Y:S02]  /*2680*/  @P0 LOP3.LUT R3, R3, R28, RZ, 0x3c, !PT ;  /* 0x0000001c03030212 */ /* 0x000fe400078e3cff */
[----:B--2---:R-:W-:-:S04]  /*2690*/  @P6 LOP3.LUT R7, R7, R18, RZ, 0x3c, !PT ;  /* 0x0000001207076212 */ /* 0x004fc800078e3cff */
[----:B---3--:R-:W-:Y:S02]  /*26a0*/  @P0 LOP3.LUT R7, R7, R24, RZ, 0x3c, !PT ;  /* 0x0000001807070212 */ /* 0x008fe400078e3cff */
[----:B----4-:R-:W-:Y:S02]  /*26b0*/  @P6 LOP3.LUT R5, R5, R20, RZ, 0x3c, !PT ;  /* 0x0000001405056212 */ /* 0x010fe400078e3cff */
[----:B------:R-:W-:Y:S02]  /*26c0*/  @P6 LOP3.LUT R2, R2, R23, RZ, 0x3c, !PT ;  /* 0x0000001702026212 */ /* 0x000fe400078e3cff */
[----:B------:R-:W-:Y:S02]  /*26d0*/  @P0 LOP3.LUT R5, R5, R26, RZ, 0x3c, !PT ;  /* 0x0000001a05050212 */ /* 0x000fe400078e3cff */
[----:B------:R-:W-:Y:S02]  /*26e0*/  @P0 LOP3.LUT R2, R2, R25, RZ, 0x3c, !PT ;  /* 0x0000001902020212 */ /* 0x000fe400078e3cff */
[----:B------:R-:W-:Y:S01]  /*26f0*/  @P0 LOP3.LUT R4, R4, R19, RZ, 0x3c, !PT ;  /* 0x0000001304040212 */ /* 0x000fe200078e3cff */
[----:B------:R-:W-:Y:S06]  /*2700*/  BRA.U UP0, `(.L_x_8) ;  /* 0xfffffff5004c7547 */ /* 0x000fec000b83ffff */
[----:B------:R-:W-:-:S05]  /*2710*/  VIADD R22, R22, 0x1 ;  /* 0x0000000116167836 */ /* 0x000fca0000000000 */
[----:B------:R-:W-:-:S13]  /*2720*/  ISETP.NE.AND P0, PT, R22, 0x5, PT ;  /* 0x000000051600780c */ /* 0x000fda0003f05270 */
[----:B------:R-:W-:Y:S05]  /*2730*/  @P0 BRA `(.L_x_9) ;  /* 0xfffffff400300947 */ /* 0x000fea000383ffff */
[----:B------:R3:W-:Y:S04]  /*2740*/  STL [R1+0x4], R7 ;  /* 0x0000040701007387 */ /* 0x0007e80000100800 */
[----:B------:R3:W-:Y:S04]  /*2750*/  STL.64 [R1+0x8], R4 ;  /* 0x0000080401007387 */ /* 0x0007e80000100a00 */
[----:B------:R3:W-:Y:S02]  /*2760*/  STL.64 [R1+0x10], R2 ;  /* 0x0000100201007387 */ /* 0x0007e40000100a00 */
.L_x_3:
[----:B------:R-:W-:Y:S05]  /*2770*/  BSYNC.RECONVERGENT B1 ;  /* 0x0000000000017941 */ /* 0x000fea0003800200 */
.L_x_2:
[----:B------:R-:W-:Y:S01]  /*2780*/  ISETP.GT.U32.AND P0, PT, R9, 0x3, PT ;  /* 0x000000030900780c */ /* 0x000fe20003f04070 */
[----:B------:R-:W-:Y:S01]  /*2790*/  VIADD R15, R15, 0x1 ;  /* 0x000000010f0f7836 */ /* 0x000fe20000000000 */
[--C-:B------:R-:W-:Y:S02]  /*27a0*/  SHF.R.U64 R9, R9, 0x2, R0.reuse ;  /* 0x0000000209097819 */ /* 0x100fe40000001200 */
[----:B------:R-:W-:Y:S02]  /*27b0*/  ISETP.GT.U32.AND.EX P0, PT, R0, RZ, PT, P0 ;  /* 0x000000ff0000720c */ /* 0x000fe40003f04100 */
[----:B------:R-:W-:-:S11]  /*27c0*/  SHF.R.U32.HI R0, RZ, 0x2, R0 ;  /* 0x00000002ff007819 */ /* 0x000fd60000011600 */
[----:B------:R-:W-:Y:S05]  /*27d0*/  @P0 BRA `(.L_x_10) ;  /* 0xffffffd800cc0947 */ /* 0x000fea000383ffff */
.L_x_1:
[----:B------:R-:W-:Y:S05]  /*27e0*/  BSYNC.RECONVERGENT B0 ;  /* 0x0000000000007941 */ /* 0x000fea0003800200 */
.L_x_0:
[----:B------:R-:W4:Y:S01]  /*27f0*/  LDCU UR4, c[0x0][0x388] ;  /* 0x00007100ff0477ac */ /* 0x000f220008000800 */
[----:B------:R-:W-:Y:S01]  /*2800*/  IMAD.WIDE.U32 R10, R8, 0x4, RZ ;  /* 0x00000004080a7825 */ /* 0x000fe200078e00ff */
[----:B------:R-:W5:Y:S01]  /*2810*/  LDCU.64 UR6, c[0x0][0x3a0] ;  /* 0x00007400ff0677ac */ /* 0x000f620008000a00 */
[----:B----4-:R-:W-:Y:S01]  /*2820*/  UISETP.NE.AND UP0, UPT, UR4, URZ, UPT ;  /* 0x000000ff0400728c */ /* 0x010fe2000bf05270 */
[----:B-----5:R-:W-:-:S04]  /*2830*/  IADD3 R8, P0, PT, R10, UR6, RZ ;  /* 0x000000060a087c10 */ /* 0x020fc8000ff1e0ff */
[----:B------:R-:W-:-:S04]  /*2840*/  IADD3.X R9, PT, PT, R11, UR7, RZ, P0, !PT ;  /* 0x000000070b097c10 */ /* 0x000fc800087fe4ff */
[----:B------:R-:W-:Y:S05]  /*2850*/  BRA.U !UP0, `(.L_x_11) ;  /* 0x0000000508987547 */ /* 0x000fea000b800000 */
[----:B------:R-:W-:Y:S01]  /*2860*/  UISETP.GE.U32.AND UP0, UPT, UR4, 0x4, UPT ;  /* 0x000000040400788c */ /* 0x000fe2000bf06070 */
[----:B------:R-:W-:Y:S01]  /*2870*/  IMAD.MOV.U32 R13, RZ, RZ, RZ ;  /* 0x000000ffff0d7224 */ /* 0x000fe200078e00ff */
[----:B------:R-:W-:-:S07]  /*2880*/  ULOP3.LUT UR5, UR4, 0x3, URZ, 0xc0, !UPT ;  /* 0x0000000304057892 */ /* 0x000fce000f8ec0ff */
[----:B------:R-:W-:Y:S05]  /*2890*/  BRA.U !UP0, `(.L_x_12) ;  /* 0x0000000108d87547 */ /* 0x000fea000b800000 */
[----:B------:R-:W-:Y:S01]  /*28a0*/  ULOP3.LUT UR6, UR4, 0xfffffffc, URZ, 0xc0, !UPT ;  /* 0xfffffffc04067892 */ /* 0x000fe2000f8ec0ff */
[----:B------:R-:W-:Y:S02]  /*28b0*/  IMAD.MOV.U32 R12, RZ, RZ, R5 ;  /* 0x000000ffff0c7224 */ /* 0x000fe400078e0005 */
[----:B------:R-:W-:Y:S02]  /*28c0*/  IMAD.MOV.U32 R15, RZ, RZ, R4 ;  /* 0x000000ffff0f7224 */ /* 0x000fe400078e0004 */
[----:B------:R-:W-:Y:S02]  /*28d0*/  IMAD.MOV.U32 R0, RZ, RZ, RZ ;  /* 0x000000ffff007224 */ /* 0x000fe400078e00ff */
[----:B------:R-:W-:-:S07]  /*28e0*/  IMAD.U32 R13, RZ, RZ, UR6 ;  /* 0x00000006ff0d7e24 */ /* 0x000fce000f8e00ff */
.L_x_13:
[----:B01234-:R-:W-:Y:S01]  /*28f0*/  SHF.R.U32.HI R4, RZ, 0x2, R7 ;  /* 0x00000002ff047819 */ /* 0x01ffe20000011607 */
[----:B------:R-:W-:Y:S01]  /*2900*/  IMAD.SHL.U32 R5, R3, 0x10, RZ ;  /* 0x0000001003057824 */ /* 0x000fe200078e00ff */
[----:B------:R-:W-:Y:S01]  /*2910*/  SHF.R.U32.HI R16, RZ, 0x2, R15 ;  /* 0x00000002ff107819 */ /* 0x000fe2000001160f */
[----:B------:R-:W-:Y:S01]  /*2920*/  IMAD.MOV.U32 R23, RZ, RZ, 0x2f800000 ;  /* 0x2f800000ff177424 */ /* 0x000fe200078e00ff */
[----:B------:R-:W-:Y:S02]  /*2930*/  LOP3.LUT R4, R4, R7, RZ, 0x3c, !PT ;  /* 0x0000000704047212 */ /* 0x000fe400078e3cff */
[----:B------:R-:W-:Y:S02]  /*2940*/  LOP3.LUT R16, R16, R15, RZ, 0x3c, !PT ;  /* 0x0000000f10107212 */ /* 0x000fe400078e3cff */
[----:B------:R-:W-:Y:S01]  /*2950*/  SHF.R.U32.HI R17, RZ, 0x2, R2 ;  /* 0x00000002ff117819 */ /* 0x000fe20000011602 */
[----:B------:R-:W-:-:S03]  /*2960*/  IMAD.SHL.U32 R7, R4, 0x2, RZ ;  /* 0x0000000204077824 */ /* 0x000fc600078e00ff */
[----:B------:R-:W-:Y:S02]  /*2970*/  LOP3.LUT R17, R17, R2, RZ, 0x3c, !PT ;  /* 0x0000000211117212 */ /* 0x000fe400078e3cff */
[----:B------:R-:W-:Y:S02]  /*2980*/  LOP3.LUT R4, R4, R7, R5, 0x96, !PT ;  /* 0x0000000704047212 */ /* 0x000fe400078e9605 */
[----:B------:R-:W-:Y:S02]  /*2990*/  SHF.R.U32.HI R7, RZ, 0x2, R12 ;  /* 0x00000002ff077819 */ /* 0x000fe4000001160c */
[----:B------:R-:W-:Y:S01]  /*29a0*/  LOP3.LUT R15, R4, R3, RZ, 0x3c, !PT ;  /* 0x00000003040f7212 */ /* 0x000fe200078e3cff */
[----:B------:R-:W-:Y:S01]  /*29b0*/  IMAD.SHL.U32 R4, R16, 0x2, RZ ;  /* 0x0000000210047824 */ /* 0x000fe200078e00ff */
[----:B------:R-:W-:-:S03]  /*29c0*/  LOP3.LUT R7, R7, R12, RZ, 0x3c, !PT ;  /* 0x0000000c07077212 */ /* 0x000fc600078e3cff */
[----:B------:R-:W-:-:S05]  /*29d0*/  IMAD.SHL.U32 R5, R15, 0x10, RZ ;  /* 0x000000100f057824 */ /* 0x000fca00078e00ff */
[----:B------:R-:W-:Y:S01]  /*29e0*/  LOP3.LUT R4, R16, R4, R5, 0x96, !PT ;  /* 0x0000000410047212 */ /* 0x000fe200078e9605 */
[----:B------:R-:W-:-:S03]  /*29f0*/  IMAD.SHL.U32 R5, R7, 0x2, RZ ;  /* 0x0000000207057824 */ /* 0x000fc600078e00ff */
[----:B------:R-:W-:-:S05]  /*2a00*/  LOP3.LUT R12, R4, R15, RZ, 0x3c, !PT ;  /* 0x0000000f040c7212 */ /* 0x000fca00078e3cff */
[----:B------:R-:W-:-:S05]  /*2a10*/  IMAD.SHL.U32 R4, R12, 0x10, RZ ;  /* 0x000000100c047824 */ /* 0x000fca00078e00ff */
[----:B------:R-:W-:Y:S01]  /*2a20*/  LOP3.LUT R5, R7, R5, R4, 0x96, !PT ;  /* 0x0000000507057212 */ /* 0x000fe200078e9604 */
[----:B------:R-:W-:Y:S01]  /*2a30*/  IMAD.MOV.U32 R7, RZ, RZ, R3 ;  /* 0x000000ffff077224 */ /* 0x000fe200078e0003 */
[----:B------:R-:W-:Y:S02]  /*2a40*/  IADD3 R4, PT, PT, R6, 0x587c5, R15 ;  /* 0x000587c506047810 */ /* 0x000fe40007ffe00f */
[----:B------:R-:W-:Y:S01]  /*2a50*/  LOP3.LUT R2, R5, R12, RZ, 0x3c, !PT ;  /* 0x0000000c05027212 */ /* 0x000fe200078e3cff */
[----:B------:R-:W-:-:S04]  /*2a60*/  IMAD.SHL.U32 R5, R17, 0x2, RZ ;  /* 0x0000000211057824 */ /* 0x000fc800078e00ff */
[----:B------:R-:W-:-:S05]  /*2a70*/  IMAD.SHL.U32 R16, R2, 0x10, RZ ;  /* 0x0000001002107824 */ /* 0x000fca00078e00ff */
[----:B------:R-:W-:Y:S02]  /*2a80*/  LOP3.LUT R3, R17, R5, R16, 0x96, !PT ;  /* 0x0000000511037212 */ /* 0x000fe400078e9610 */
[C---:B------:R-:W-:Y:S02]  /*2a90*/  IADD3 R5, PT, PT, R6.reuse, 0xb0f8a, R12 ;  /* 0x000b0f8a06057810 */ /* 0x040fe40007ffe00c */
[C---:B------:R-:W-:Y:S01]  /*2aa0*/  IADD3 R17, PT, PT, R6.reuse, 0x10974f, R2 ;  /* 0x0010974f06117810 */ /* 0x040fe20007ffe002 */
[----:B------:R-:W-:Y:S01]  /*2ab0*/  VIADD R6, R6, 0x161f14 ;  /* 0x00161f1406067836 */ /* 0x000fe20000000000 */
[----:B------:R-:W-:Y:S02]  /*2ac0*/  LOP3.LUT R3, R3, R2, RZ, 0x3c, !PT ;  /* 0x0000000203037212 */ /* 0x000fe400078e3cff */
[----:B------:R-:W-:Y:S02]  /*2ad0*/  I2FP.F32.U32 R16, R4 ;  /* 0x0000000400107245 */ /* 0x000fe40000201000 */
[----:B------:R-:W-:Y:S01]  /*2ae0*/  I2FP.F32.U32 R18, R5 ;  /* 0x0000000500127245 */ /* 0x000fe20000201000 */
[----:B------:R-:W-:Y:S01]  /*2af0*/  IMAD.IADD R19, R3, 0x1, R6 ;  /* 0x0000000103137824 */ /* 0x000fe200078e0206 */
[----:B------:R-:W-:Y:S01]  /*2b00*/  I2FP.F32.U32 R20, R17 ;  /* 0x0000001100147245 */ /* 0x000fe20000201000 */
[----:B------:R-:W-:Y:S01]  /*2b10*/  FFMA R17, R16, R23, 1.1641532182693481445e-10 ;  /* 0x2f00000010117423 */ /* 0x000fe20000000017 */
[----:B------:R-:W-:-:S02]  /*2b20*/  IMAD.WIDE.U32 R4, R0, 0x4, R8 ;  /* 0x0000000400047825 */ /* 0x000fc400078e0008 */
[----:B------:R-:W-:Y:S02]  /*2b30*/  I2FP.F32.U32 R22, R19 ;  /* 0x0000001300167245 */ /* 0x000fe40000201000 */
[-C--:B------:R-:W-:Y:S01]  /*2b40*/  FFMA R19, R18, R23.reuse, 1.1641532182693481445e-10 ;  /* 0x2f00000012137423 */ /* 0x080fe20000000017 */
[-C--:B------:R-:W-:Y:S01]  /*2b50*/  FFMA R21, R20, R23.reuse, 1.1641532182693481445e-10 ;  /* 0x2f00000014157423 */ /* 0x080fe20000000017 */
[----:B------:R4:W-:Y:S01]  /*2b60*/  STG.E desc[UR8][R4.64], R17 ;  /* 0x0000001104007986 */ /* 0x0009e2000c101908 */
[----:B------:R-:W-:Y:S02]  /*2b70*/  VIADD R0, R0, 0x4 ;  /* 0x0000000400007836 */ /* 0x000fe40000000000 */
[----:B------:R-:W-:Y:S01]  /*2b80*/  FFMA R23, R22, R23, 1.1641532182693481445e-10 ;  /* 0x2f00000016177423 */ /* 0x000fe20000000017 */
[----:B------:R4:W-:Y:S02]  /*2b90*/  STG.E desc[UR8][R4.64+0x4], R19 ;  /* 0x0000041304007986 */ /* 0x0009e4000c101908 */
[----:B------:R-:W-:-:S02]  /*2ba0*/  ISETP.NE.AND P0, PT, R0, R13, PT ;  /* 0x0000000d0000720c */ /* 0x000fc40003f05270 */
[----:B------:R4:W-:Y:S04]  /*2bb0*/  STG.E desc[UR8][R4.64+0x8], R21 ;  /* 0x0000081504007986 */ /* 0x0009e8000c101908 */
[----:B------:R4:W-:Y:S07]  /*2bc0*/  STG.E desc[UR8][R4.64+0xc], R23 ;  /* 0x00000c1704007986 */ /* 0x0009ee000c101908 */
[----:B------:R-:W-:Y:S05]  /*2bd0*/  @P0 BRA `(.L_x_13) ;  /* 0xfffffffc00440947 */ /* 0x000fea000383ffff */
[----:B----4-:R-:W-:Y:S02]  /*2be0*/  IMAD.MOV.U32 R4, RZ, RZ, R15 ;  /* 0x000000ffff047224 */ /* 0x010fe400078e000f */
[----:B------:R-:W-:-:S07]  /*2bf0*/  IMAD.MOV.U32 R5, RZ, RZ, R12 ;  /* 0x000000ffff057224 */ /* 0x000fce00078e000c */
.L_x_12:
[----:B------:R-:W-:-:S09]  /*2c00*/  UISETP.NE.AND UP0, UPT, UR5, URZ, UPT ;  /* 0x000000ff0500728c */ /* 0x000fd2000bf05270 */
[----:B------:R-:W-:Y:S05]  /*2c10*/  BRA.U !UP0, `(.L_x_11) ;  /* 0x0000000108a87547 */ /* 0x000fea000b800000 */
[----:B------:R-:W-:Y:S02]  /*2c20*/  UISETP.NE.AND UP0, UPT, UR5, 0x1, UPT ;  /* 0x000000010500788c */ /* 0x000fe4000bf05270 */
[----:B------:R-:W-:-:S04]  /*2c30*/  ULOP3.LUT UR4, UR4, 0x1, URZ, 0xc0, !UPT ;  /* 0x0000000104047892 */ /* 0x000fc8000f8ec0ff */
[----:B------:R-:W-:-:S03]  /*2c40*/  UISETP.NE.U32.AND UP1, UPT, UR4, 0x1, UPT ;  /* 0x000000010400788c */ /* 0x000fc6000bf25070 */
[----:B------:R-:W-:Y:S08]  /*2c50*/  BRA.U !UP0, `(.L_x_14) ;  /* 0x0000000108647547 */ /* 0x000ff0000b800000 */
[----:B------:R-:W-:Y:S01]  /*2c60*/  SHF.R.U32.HI R0, RZ, 0x2, R7 ;  /* 0x00000002ff007819 */ /* 0x000fe20000011607 */
[----:B------:R-:W-:Y:S01]  /*2c70*/  IMAD.MOV.U32 R19, RZ, RZ, 0x2f800000 ;  /* 0x2f800000ff137424 */ /* 0x000fe200078e00ff */
[----:B------:R-:W-:Y:S01]  /*2c80*/  SHF.R.U32.HI R15, RZ, 0x2, R4 ;  /* 0x00000002ff0f7819 */ /* 0x000fe20000011604 */
[----:B------:R-:W-:Y:S01]  /*2c90*/  IMAD.WIDE.U32 R16, R13, 0x4, R8 ;  /* 0x000000040d107825 */ /* 0x000fe200078e0008 */
[----:B------:R-:W-:Y:S02]  /*2ca0*/  LOP3.LUT R0, R0, R7, RZ, 0x3c, !PT ;  /* 0x0000000700007212 */ /* 0x000fe400078e3cff */
[----:B------:R-:W-:Y:S01]  /*2cb0*/  LOP3.LUT R15, R15, R4, RZ, 0x3c, !PT ;  /* 0x000000040f0f7212 */ /* 0x000fe200078e3cff */
[----:B0123--:R-:W-:Y:S02]  /*2cc0*/  IMAD.SHL.U32 R7, R3, 0x10, RZ ;  /* 0x0000001003077824 */ /* 0x00ffe400078e00ff */
[----:B------:R-:W-:Y:S02]  /*2cd0*/  IMAD.SHL.U32 R2, R0, 0x2, RZ ;  /* 0x0000000200027824 */ /* 0x000fe400078e00ff */
[----:B------:R-:W-:-:S03]  /*2ce0*/  VIADD R13, R13, 0x2 ;  /* 0x000000020d0d7836 */ /* 0x000fc60000000000 */
[----:B------:R-:W-:Y:S01]  /*2cf0*/  LOP3.LUT R2, R0, R2, R7, 0x96, !PT ;  /* 0x0000000200027212 */ /* 0x000fe200078e9607 */
[----:B------:R-:W-:-:S03]  /*2d00*/  IMAD.MOV.U32 R7, RZ, RZ, R5 ;  /* 0x000000ffff077224 */ /* 0x000fc600078e0005 */
[----:B------:R-:W-:Y:S01]  /*2d10*/  LOP3.LUT R3, R2, R3, RZ, 0x3c, !PT ;  /* 0x0000000302037212 */ /* 0x000fe200078e3cff */
[----:B------:R-:W-:-:S04]  /*2d20*/  IMAD.SHL.U32 R2, R15, 0x2, RZ ;  /* 0x000000020f027824 */ /* 0x000fc800078e00ff */
[----:B------:R-:W-:-:S05]  /*2d30*/  IMAD.SHL.U32 R0, R3, 0x10, RZ ;  /* 0x0000001003007824 */ /* 0x000fca00078e00ff */
[----:B------:R-:W-:Y:S02]  /*2d40*/  LOP3.LUT R2, R15, R2, R0, 0x96, !PT ;  /* 0x000000020f027212 */ /* 0x000fe400078e9600 */
[C---:B------:R-:W-:Y:S01]  /*2d50*/  IADD3 R0, PT, PT, R6.reuse, 0x587c5, R3 ;  /* 0x000587c506007810 */ /* 0x040fe20007ffe003 */
[----:B------:R-:W-:Y:S01]  /*2d60*/  VIADD R6, R6, 0xb0f8a ;  /* 0x000b0f8a06067836 */ /* 0x000fe20000000000 */
[----:B------:R-:W-:Y:S02]  /*2d70*/  LOP3.LUT R3, R2, R3, RZ, 0x3c, !PT ;  /* 0x0000000302037212 */ /* 0x000fe400078e3cff */
[----:B------:R-:W-:-:S03]  /*2d80*/  I2FP.F32.U32 R0, R0 ;  /* 0x0000000000007245 */ /* 0x000fc60000201000 */
[----:B------:R-:W-:Y:S02]  /*2d90*/  IMAD.IADD R2, R3, 0x1, R6 ;  /* 0x0000000103027824 */ /* 0x000fe400078e0206 */
[----:B------:R-:W-:-:S03]  /*2da0*/  FFMA R15, R0, R19, 1.1641532182693481445e-10 ;  /* 0x2f000000000f7423 */ /* 0x000fc60000000013 */
[----:B------:R-:W-:Y:S02]  /*2db0*/  I2FP.F32.U32 R2, R2 ;  /* 0x0000000200027245 */ /* 0x000fe40000201000 */
[----:B------:R4:W-:Y:S03]  /*2dc0*/  STG.E desc[UR8][R16.64], R15 ;  /* 0x0000000f10007986 */ /* 0x0009e6000c101908 */
[----:B------:R-:W-:-:S05]  /*2dd0*/  FFMA R19, R2, R19, 1.1641532182693481445e-10 ;  /* 0x2f00000002137423 */ /* 0x000fca0000000013 */
[----:B------:R4:W-:Y:S02]  /*2de0*/  STG.E desc[UR8][R16.64+0x4], R19 ;  /* 0x0000041310007986 */ /* 0x0009e4000c101908 */
.L_x_14:
[----:B------:R-:W-:Y:S05]  /*2df0*/  BRA.U UP1, `(.L_x_11) ;  /* 0x0000000101307547 */ /* 0x000fea000b800000 */
[----:B------:R-:W-:Y:S01]  /*2e00*/  SHF.R.U32.HI R0, RZ, 0x2, R7 ;  /* 0x00000002ff007819 */ /* 0x000fe20000011607 */
[----:B0123--:R-:W-:-:S03]  /*2e10*/  IMAD.SHL.U32 R5, R3, 0x10, RZ ;  /* 0x0000001003057824 */ /* 0x00ffc600078e00ff */
[----:B------:R-:W-:-:S05]  /*2e20*/  LOP3.LUT R0, R0, R7, RZ, 0x3c, !PT ;  /* 0x0000000700007212 */ /* 0x000fca00078e3cff */
[----:B------:R-:W-:-:S05]  /*2e30*/  IMAD.SHL.U32 R2, R0, 0x2, RZ ;  /* 0x0000000200027824 */ /* 0x000fca00078e00ff */
[----:B------:R-:W-:Y:S01]  /*2e40*/  LOP3.LUT R2, R0, R2, R5, 0x96, !PT ;  /* 0x0000000200027212 */ /* 0x000fe200078e9605 */
[----:B------:R-:W-:-:S03]  /*2e50*/  IMAD.MOV.U32 R5, RZ, RZ, 0x2f800000 ;  /* 0x2f800000ff057424 */ /* 0x000fc600078e00ff */
[----:B------:R-:W-:-:S04]  /*2e60*/  LOP3.LUT R3, R2, R3, RZ, 0x3c, !PT ;  /* 0x0000000302037212 */ /* 0x000fc800078e3cff */
[----:B------:R-:W-:-:S04]  /*2e70*/  IADD3 R3, PT, PT, R6, 0x587c5, R3 ;  /* 0x000587c506037810 */ /* 0x000fc80007ffe003 */
[----:B------:R-:W-:Y:S01]  /*2e80*/  I2FP.F32.U32 R0, R3 ;  /* 0x0000000300007245 */ /* 0x000fe20000201000 */
[----:B------:R-:W-:-:S04]  /*2e90*/  IMAD.WIDE.U32 R2, R13, 0x4, R8 ;  /* 0x000000040d027825 */ /* 0x000fc800078e0008 */
[----:B------:R-:W-:-:S05]  /*2ea0*/  FFMA R5, R0, R5, 1.1641532182693481445e-10 ;  /* 0x2f00000000057423 */ /* 0x000fca0000000005 */
[----:B------:R0:W-:Y:S02]  /*2eb0*/  STG.E desc[UR8][R2.64], R5 ;  /* 0x0000000502007986 */ /* 0x0001e4000c101908 */
.L_x_11:
[----:B------:R-:W5:Y:S01]  /*2ec0*/  LDCU UR4, c[0x0][0x38c] ;  /* 0x00007180ff0477ac */ /* 0x000f620008000800 */
[----:B------:R-:W1:Y:S01]  /*2ed0*/  LDCU.64 UR6, c[0x0][0x380] ;  /* 0x00007000ff0677ac */ /* 0x000e620008000a00 */
[----:B-----5:R-:W-:-:S04]  /*2ee0*/  VIADD R14, R14, UR4 ;  /* 0x000000040e0e7c36 */ /* 0x020fc80008000000 */
[----:B------:R-:W-:-:S05]  /*2ef0*/  IMAD.SHL.U32 R0, R14, 0x8, RZ ;  /* 0x000000080e007824 */ /* 0x000fca00078e00ff */
[----:B------:R-:W-:-:S04]  /*2f00*/  LOP3.LUT R0, R0, 0x18, RZ, 0xc0, !PT ;  /* 0x0000001800007812 */ /* 0x000fc800078ec0ff */
[----:B-1----:R-:W-:-:S05]  /*2f10*/  IADD3 R12, P0, PT, R0, UR6, RZ ;  /* 0x00000006000c7c10 */ /* 0x002fca000ff1e0ff */
[----:B------:R-:W-:-:S05]  /*2f20*/  IMAD.X R13, RZ, RZ, UR7, P0 ;  /* 0x00000007ff0d7e24 */ /* 0x000fca00080e06ff */
[----:B0-23--:R-:W4:Y:S01]  /*2f30*/  LDG.E.64 R2, desc[UR8][R12.64] ;  /* 0x000000080c027981 */ /* 0x00df22000c1e1b00 */
[----:B------:R-:W-:Y:S01]  /*2f40*/  ISETP.NE.AND P0, PT, R14, RZ, PT ;  /* 0x000000ff0e00720c */ /* 0x000fe20003f05270 */
[----:B------:R-:W-:Y:S01]  /*2f50*/  BSSY.RECONVERGENT B0, `(.L_x_15) ;  /* 0x000025f000007945 */ /* 0x000fe20003800200 */
[----:B----4-:R-:W-:Y:S02]  /*2f60*/  LOP3.LUT R15, R2, 0xaad26b49, RZ, 0x3c, !PT ;  /* 0xaad26b49020f7812 */ /* 0x010fe400078e3cff */
[----:B------:R-:W-:-:S03]  /*2f70*/  LOP3.LUT R0, R3, 0xf7dcefdd, RZ, 0x3c, !PT ;  /* 0xf7dcefdd03007812 */ /* 0x000fc600078e3cff */
[----:B------:R-:W-:Y:S02]  /*2f80*/  IMAD R15, R15, 0x4182bed5, RZ ;  /* 0x4182bed50f0f7824 */ /* 0x000fe400078e02ff */
[----:B------:R-:W-:Y:S02]  /*2f90*/  IMAD R6, R0, -0x658354e5, RZ ;  /* 0x9a7cab1b00067824 */ /* 0x000fe400078e02ff */
[C---:B------:R-:W-:Y:S01]  /*2fa0*/  VIADD R5, R15.reuse, 0x75bcd15 ;  /* 0x075bcd150f057836 */ /* 0x040fe20000000000 */
[C---:B------:R-:W-:Y:S01]  /*2fb0*/  LOP3.LUT R2, R15.reuse, 0x159a55e5, RZ, 0x3c, !PT ;  /* 0x159a55e50f027812 */ /* 0x040fe200078e3cff */
[C---:B------:R-:W-:Y:S01]  /*2fc0*/  VIADD R3, R6.reuse, 0x1f123bb5 ;  /* 0x1f123bb506037836 */ /* 0x040fe20000000000 */
[C---:B------:R-:W-:Y:S01]  /*2fd0*/  IADD3 R4, PT, PT, R15.reuse, 0x64f0c9, R6 ;  /* 0x0064f0c90f047810 */ /* 0x040fe20007ffe006 */
[----:B------:R-:W-:Y:S01]  /*2fe0*/  VIADD R7, R15, 0x583f19 ;  /* 0x00583f190f077836 */ /* 0x000fe20000000000 */
[----:B------:R-:W-:Y:S02]  /*2ff0*/  LOP3.LUT R6, R6, 0x5491333, RZ, 0x3c, !PT ;  /* 0x0549133306067812 */ /* 0x000fe400078e3cff */
[----:B------:R0:W-:Y:S04]  /*3000*/  STL.64 [R1+0x8], R2 ;  /* 0x0000080201007387 */ /* 0x0001e80000100a00 */
[----:B------:R0:W-:Y:S04]  /*3010*/  STL.64 [R1], R4 ;  /* 0x0000000401007387 */ /* 0x0001e80000100a00 */
[----:B------:R0:W-:Y:S01]  /*3020*/  STL.64 [R1+0x10], R6 ;  /* 0x0000100601007387 */ /* 0x0001e20000100a00 */
[----:B------:R-:W-:Y:S05]  /*3030*/  @!P0 BRA `(.L_x_16) ;  /* 0x0000002400408947 */ /* 0x000fea0003800000 */
[----:B0-----:R-:W-:Y:S02]  /*3040*/  IMAD.MOV.U32 R4, RZ, RZ, R14 ;  /* 0x000000ffff047224 */ /* 0x001fe400078e000e */
[----:B------:R-:W-:Y:S02]  /*3050*/  IMAD.MOV.U32 R19, RZ, RZ, RZ ;  /* 0x000000ffff137224 */ /* 0x000fe400078e00ff */
[----:B------:R-:W-:-:S07]  /*3060*/  IMAD.MOV.U32 R14, RZ, RZ, RZ ;  /* 0x000000ffff0e7224 */ /* 0x000fce00078e00ff */
.L_x_25:
[----:B------:R-:W-:Y:S01]  /*3070*/  LOP3.LUT R21, R4, 0x3, RZ, 0xc0, !PT ;  /* 0x0000000304157812 */ /* 0x000fe200078ec0ff */
[----:B------:R-:W-:Y:S03]  /*3080*/  BSSY.RECONVERGENT B1, `(.L_x_17) ;  /* 0x0000245000017945 */ /* 0x000fe60003800200 */
[----:B------:R-:W-:-:S04]  /*3090*/  ISETP.NE.U32.AND P0, PT, R21, RZ, PT ;  /* 0x000000ff1500720c */ /* 0x000fc80003f05070 */
[----:B------:R-:W-:-:S13]  /*30a0*/  ISETP.NE.AND.EX P0, PT, RZ, RZ, PT, P0 ;  /* 0x000000ffff00720c */ /* 0x000fda0003f05300 */
[----:B012---:R-:W-:Y:S05]  /*30b0*/  @!P0 BRA `(.L_x_18) ;  /* 0x0000002400048947 */ /* 0x007fea0003800000 */
[----:B------:R-:W0:Y:S01]  /*30c0*/  LDC.64 R12, c[0x4][RZ] ;  /* 0x01000000ff0c7b82 */ /* 0x000e220000000a00 */
[----:B------:R-:W-:Y:S01]  /*30d0*/  IMAD.MOV.U32 R24, RZ, RZ, RZ ;  /* 0x000000ffff187224 */ /* 0x000fe200078e00ff */
[----:B------:R-:W-:Y:S02]  /*30e0*/  CS2R R6, SRZ ;  /* 0x0000000000067805 */ /* 0x000fe4000001ff00 */
[----:B------:R-:W-:Y:S01]  /*30f0*/  CS2R R2, SRZ ;  /* 0x0000000000027805 */ /* 0x000fe2000001ff00 */
[----:B------:R-:W-:Y:S02]  /*3100*/  IMAD.MOV.U32 R5, RZ, RZ, RZ ;  /* 0x000000ffff057224 */ /* 0x000fe400078e00ff */
[----:B0-----:R-:W-:-:S07]  /*3110*/  IMAD.WIDE.U32 R12, R14, 0xc80, R12 ;  /* 0x00000c800e0c7825 */ /* 0x001fce00078e000c */
.L_x_20:
[----:B------:R-:W-:-:S06]  /*3120*/  LEA R18, R24, UR10, 0x2 ;  /* 0x0000000a18127c11 */ /* 0x000fcc000f8e10ff */
[----:B------:R-:W5:Y:S01]  /*3130*/  LDL R18, [R18+0x4] ;  /* 0x0000040012127983 */ /* 0x000f620000100800 */
[----:B------:R-:W-:Y:S01]  /*3140*/  IMAD.SHL.U32 R20, R24, 0x20, RZ ;  /* 0x0000002018147824 */ /* 0x000fe200078e00ff */
[----:B------:R-:W-:-:S06]  /*3150*/  UMOV UR4, URZ ;  /* 0x000000ff00047c82 */ /* 0x000fcc0008000000 */
.L_x_19:
        /* <DEDUP_REMOVED lines=9> */
[----:B------:R-:W4:Y:S04]  /*31f0*/  @!P0 LDG.E R22, desc[UR8][R16.64] ;  /* 0x0000000810168981 */ /* 0x000f28000c1e1900 */
[----:B------:R-:W4:Y:S04]  /*3200*/  @!P0 LDG.E R23, desc[UR8][R16.64+0x4] ;  /* 0x0000040810178981 */ /* 0x000f28000c1e1900 */
[----:B------:R-:W4:Y:S01]  /*3210*/  @P1 LDG.E R27, desc[UR8][R16.64+0x20] ;  /* 0x00002008101b1981 */ /* 0x000f22000c1e1900 */
[----:B--2---:R-:W-:-:S03]  /*3220*/  @!P0 LOP3.LUT R7, R7, R26, RZ, 0x3c, !PT ;  /* 0x0000001a07078212 */ /* 0x004fc600078e3cff */
[----:B------:R-:W2:Y:S01]  /*3230*/  @P2 LDG.E R26, desc[UR8][R16.64+0x38] ;  /* 0x00003808101a2981 */ /* 0x000ea2000c1e1900 */
[----:B---3--:R-:W-:-:S03]  /*3240*/  @P1 LOP3.LUT R7, R7, R28, RZ, 0x3c, !PT ;  /* 0x0000001c07071212 */ /* 0x008fc600078e3cff */
[----:B------:R-:W3:Y:S01]  /*3250*/  @P3 LDG.E R28, desc[UR8][R16.64+0x4c] ;  /* 0x00004c08101c3981 */ /* 0x000ee2000c1e1900 */
[----:B----4-:R-:W-:-:S03]  /*3260*/  @!P0 LOP3.LUT R5, R5, R22, RZ, 0x3c, !PT ;  /* 0x0000001605058212 */ /* 0x010fc600078e3cff */
[----:B------:R-:W4:Y:S01]  /*3270*/  @!P0 LDG.E R22, desc[UR8][R16.64+0x8] ;  /* 0x0000080810168981 */ /* 0x000f22000c1e1900 */
[----:B------:R-:W-:-:S03]  /*3280*/  @!P0 LOP3.LUT R2, R2, R23, RZ, 0x3c, !PT ;  /* 0x0000001702028212 */ /* 0x000fc600078e3cff */
[----:B------:R-:W4:Y:S01]  /*3290*/  @P4 LDG.E R23, desc[UR8][R16.64+0x60] ;  /* 0x0000600810174981 */ /* 0x000f22000c1e1900 */
[----:B--2---:R-:W-:-:S03]  /*32a0*/  @P2 LOP3.LUT R7, R7, R26, RZ, 0x3c, !PT ;  /* 0x0000001a07072212 */ /* 0x004fc600078e3cff */
[----:B------:R-:W2:Y:S01]  /*32b0*/  @P5 LDG.E R26, desc[UR8][R16.64+0x74] ;  /* 0x00007408101a5981 */ /* 0x000ea2000c1e1900 */
[----:B---3--:R-:W-:-:S03]  /*32c0*/  @P3 LOP3.LUT R7, R7, R28, RZ, 0x3c, !PT ;  /* 0x0000001c07073212 */ /* 0x008fc600078e3cff */
[----:B------:R-:W3:Y:S01]  /*32d0*/  @P6 LDG.E R28, desc[UR8][R16.64+0x88] ;  /* 0x00008808101c6981 */ /* 0x000ee2000c1e1900 */
[----:B----4-:R-:W-:-:S03]  /*32e0*/  @!P0 LOP3.LUT R3, R3, R22, RZ, 0x3c, !PT ;  /* 0x0000001603038212 */ /* 0x010fc600078e3cff */
[----:B------:R-:W4:Y:S01]  /*32f0*/  @P1 LDG.E R22, desc[UR8][R16.64+0x14] ;  /* 0x0000140810161981 */ /* 0x000f22000c1e1900 */
[----:B------:R-:W-:-:S03]  /*3300*/  @P4 LOP3.LUT R7, R7, R23, RZ, 0x3c, !PT ;  /* 0x0000001707074212 */ /* 0x000fc600078e3cff */
[----:B------:R-:W3:Y:S01]  /*3310*/  @!P0 LDG.E R23, desc[UR8][R16.64+0xc] ;  /* 0x00000c0810178981 */ /* 0x000ee2000c1e1900 */
[----:B--2---:R-:W-:-:S03]  /*3320*/  @P5 LOP3.LUT R7, R7, R26, RZ, 0x3c, !PT ;  /* 0x0000001a07075212 */ /* 0x004fc600078e3cff */
[----:B------:R-:W2:Y:S01]  /*3330*/  @P2 LDG.E R26, desc[UR8][R16.64+0x28] ;  /* 0x00002808101a2981 */ /* 0x000ea2000c1e1900 */
[----:B----4-:R-:W-:-:S03]  /*3340*/  @P1 LOP3.LUT R5, R5, R22, RZ, 0x3c, !PT ;  /* 0x0000001605051212 */ /* 0x010fc600078e3cff */
[----:B------:R-:W4:Y:S01]  /*3350*/  @P1 LDG.E R22, desc[UR8][R16.64+0x1c] ;  /* 0x00001c0810161981 */ /* 0x000f22000c1e1900 */
[----:B---3--:R-:W-:-:S03]  /*3360*/  @!P0 LOP3.LUT R6, R6, R23, RZ, 0x3c, !PT ;  /* 0x0000001706068212 */ /* 0x008fc600078e3cff */
[----:B------:R-:W3:Y:S01]  /*3370*/  @P1 LDG.E R23, desc[UR8][R16.64+0x18] ;  /* 0x0000180810171981 */ /* 0x000ee2000c1e1900 */
[----:B------:R-:W-:-:S03]  /*3380*/  @P1 LOP3.LUT R6, R6, R27, RZ, 0x3c, !PT ;  /* 0x0000001b06061212 */ /* 0x000fc600078e3cff */
[----:B------:R-:W3:Y:S01]  /*3390*/  @P2 LDG.E R27, desc[UR8][R16.64+0x34] ;  /* 0x00003408101b2981 */ /* 0x000ee2000c1e1900 */
[----:B--2---:R-:W-:-:S03]  /*33a0*/  @P2 LOP3.LUT R5, R5, R26, RZ, 0x3c, !PT ;  /* 0x0000001a05052212 */ /* 0x004fc600078e3cff */
[----:B------:R-:W2:Y:S01]  /*33b0*/  @P3 LDG.E R26, desc[UR8][R16.64+0x3c] ;  /* 0x00003c08101a3981 */ /* 0x000ea2000c1e1900 */
[----:B----4-:R-:W-:-:S03]  /*33c0*/  @P1 LOP3.LUT R3, R3, R22, RZ, 0x3c, !PT ;  /* 0x0000001603031212 */ /* 0x010fc600078e3cff */
[----:B------:R-:W4:Y:S01]  /*33d0*/  @P2 LDG.E R22, desc[UR8][R16.64+0x30] ;  /* 0x0000300810162981 */ /* 0x000f22000c1e1900 */
[----:B---3--:R-:W-:-:S03]  /*33e0*/  @P1 LOP3.LUT R2, R2, R23, RZ, 0x3c, !PT ;  /* 0x0000001702021212 */ /* 0x008fc600078e3cff */
        /* <DEDUP_REMOVED lines=25> */
[----:B------:R-:W-:Y:S02]  /*3580*/  LOP3.LUT P0, RZ, R25, 0x80, RZ, 0xc0, !PT ;  /* 0x0000008019ff7812 */ /* 0x000fe4000780c0ff */
[----:B------:R-:W-:Y:S02]  /*3590*/  @P5 LOP3.LUT R6, R6, R27, RZ, 0x3c, !PT ;  /* 0x0000001b06065212 */ /* 0x000fe400078e3cff */
[----:B------:R-:W3:Y:S01]  /*35a0*/  @P6 LDG.E R27, desc[UR8][R16.64+0x84] ;  /* 0x00008408101b6981 */ /* 0x000ee2000c1e1900 */
[----:B--2---:R-:W-:-:S08]  /*35b0*/  @P6 LOP3.LUT R5, R5, R26, RZ, 0x3c, !PT ;  /* 0x0000001a05056212 */ /* 0x004fd000078e3cff */
        /* <DEDUP_REMOVED lines=13> */
[----:B------:R-:W-:Y:S02]  /*3690*/  @P6 LOP3.LUT R7, R7, R28, RZ, 0x3c, !PT ;  /* 0x0000001c07076212 */ /* 0x000fe400078e3cff */
[----:B------:R-:W-:Y:S02]  /*36a0*/  @P0 LOP3.LUT R6, R6, R27, RZ, 0x3c, !PT ;  /* 0x0000001b06060212 */ /* 0x000fe400078e3cff */
[----:B--2---:R-:W-:Y:S02]  /*36b0*/  @P0 LOP3.LUT R7, R7, R26, RZ, 0x3c, !PT ;  /* 0x0000001a07070212 */ /* 0x004fe400078e3cff */
[----:B----4-:R-:W-:Y:S02]  /*36c0*/  @P0 LOP3.LUT R3, R3, R22, RZ, 0x3c, !PT ;  /* 0x0000001603030212 */ /* 0x010fe400078e3cff */
[----:B---3--:R-:W-:Y:S02]  /*36d0*/  @P0 LOP3.LUT R2, R2, R23, RZ, 0x3c, !PT ;  /* 0x0000001702020212 */ /* 0x008fe400078e3cff */
[----:B------:R-:W-:-:S13]  /*36e0*/  R2P PR, R25.B1, 0x7f ;  /* 0x0000007f19007804 */ /* 0x000fda0000001000 */
[----:B------:R-:W2:Y:S04]  /*36f0*/  @P0 LDG.E R22, desc[UR8][R16.64+0xb0] ;  /* 0x0000b00810160981 */ /* 0x000ea8000c1e1900 */
[----:B------:R-:W3:Y:S04]  /*3700*/  @P1 LDG.E R26, desc[UR8][R16.64+0xc4] ;  /* 0x0000c408101a1981 */ /* 0x000ee8000c1e1900 */
        /* <DEDUP_REMOVED lines=18> */
[----:B--2---:R-:W-:Y:S02]  /*3830*/  @P0 LOP3.LUT R3, R3, R22, RZ, 0x3c, !PT ;  /* 0x0000001603030212 */ /* 0x004fe400078e3cff */
[----:B------:R-:W-:Y:S01]  /*3840*/  LOP3.LUT P0, RZ, R25, 0x8000, RZ, 0xc0, !PT ;  /* 0x0000800019ff7812 */ /* 0x000fe2000780c0ff */
[----:B------:R-:W2:Y:S01]  /*3850*/  @P1 LDG.E R22, desc[UR8][R16.64+0xb4] ;  /* 0x0000b40810161981 */ /* 0x000ea2000c1e1900 */
[----:B---3--:R-:W-:-:S03]  /*3860*/  @P5 LOP3.LUT R7, R7, R26, RZ, 0x3c, !PT ;  /* 0x0000001a07075212 */ /* 0x008fc600078e3cff */
[----:B------:R-:W3:Y:S04]  /*3870*/  @P1 LDG.E R26, desc[UR8][R16.64+0xbc] ;  /* 0x0000bc08101a1981 */ /* 0x000ee8000c1e1900 */
[----:B------:R-:W3:Y:S01]  /*3880*/  @P1 LDG.E R25, desc[UR8][R16.64+0xc0] ;  /* 0x0000c00810191981 */ /* 0x000ee2000c1e1900 */
[----:B----4-:R-:W-:-:S03]  /*3890*/  @P1 LOP3.LUT R2, R2, R23, RZ, 0x3c, !PT ;  /* 0x0000001702021212 */ /* 0x010fc600078e3cff */
[----:B------:R-:W4:Y:S01]  /*38a0*/  @P2 LDG.E R23, desc[UR8][R16.64+0xcc] ;  /* 0x0000cc0810172981 */ /* 0x000f22000c1e1900 */
[----:B--2---:R-:W-:-:S03]  /*38b0*/  @P1 LOP3.LUT R5, R5, R22, RZ, 0x3c, !PT ;  /* 0x0000001605051212 */ /* 0x004fc600078e3cff */
[----:B------:R-:W2:Y:S01]  /*38c0*/  @P2 LDG.E R22, desc[UR8][R16.64+0xc8] ;  /* 0x0000c80810162981 */ /* 0x000ea2000c1e1900 */
[----:B---3--:R-:W-:-:S03]  /*38d0*/  @P1 LOP3.LUT R3, R3, R26, RZ, 0x3c, !PT ;  /* 0x0000001a03031212 */ /* 0x008fc600078e3cff */
[----:B------:R-:W3:Y:S01]  /*38e0*/  @P2 LDG.E R26, desc[UR8][R16.64+0xd0] ;  /* 0x0000d008101a2981 */ /* 0x000ee2000c1e1900 */
[----:B------:R-:W-:-:S03]  /*38f0*/  @P1 LOP3.LUT R6, R6, R25, RZ, 0x3c, !PT ;  /* 0x0000001906061212 */ /* 0x000fc600078e3cff */
        /* <DEDUP_REMOVED lines=33> */
[----:B------:R-:W-:Y:S02]  /*3b10*/  @P6 LOP3.LUT R7, R7, R28, RZ, 0x3c, !PT ;  /* 0x0000001c07076212 */ /* 0x000fe400078e3cff */
[----:B----4-:R-:W-:Y:S01]  /*3b20*/  @P6 LOP3.LUT R2, R2, R23, RZ, 0x3c, !PT ;  /* 0x0000001702026212 */ /* 0x010fe200078e3cff */
[----:B------:R-:W4:Y:S04]  /*3b30*/  @P0 LDG.E R28, desc[UR8][R16.64+0x13c] ;  /* 0x00013c08101c0981 */ /* 0x000f28000c1e1900 */
[----:B------:R-:W4:Y:S01]  /*3b40*/  @P0 LDG.E R23, desc[UR8][R16.64+0x130] ;  /* 0x0001300810170981 */ /* 0x000f22000c1e1900 */
[----:B--2---:R-:W-:-:S03]  /*3b50*/  @P6 LOP3.LUT R5, R5, R22, RZ, 0x3c, !PT ;  /* 0x0000001605056212 */ /* 0x004fc600078e3cff */
[----:B------:R-:W2:Y:S01]  /*3b60*/  @P0 LDG.E R22, desc[UR8][R16.64+0x12c] ;  /* 0x00012c0810160981 */ /* 0x000ea2000c1e1900 */
[----:B---3--:R-:W-:-:S03]  /*3b70*/  @P6 LOP3.LUT R3, R3, R26, RZ, 0x3c, !PT ;  /* 0x0000001a03036212 */ /* 0x008fc600078e3cff */
[----:B------:R-:W3:Y:S01]  /*3b80*/  @P0 LDG.E R26, desc[UR8][R16.64+0x134] ;  /* 0x00013408101a0981 */ /* 0x000ee2000c1e1900 */
[----:B------:R-:W-:-:S03]  /*3b90*/  @P6 LOP3.LUT R6, R6, R25, RZ, 0x3c, !PT ;  /* 0x0000001906066212 */ /* 0x000fc600078e3cff */
[----:B------:R-:W3:Y:S01]  /*3ba0*/  @P0 LDG.E R25, desc[UR8][R16.64+0x138] ;  /* 0x0001380810190981 */ /* 0x000ee2000c1e1900 */
[----:B------:R-:W-:-:S04]  /*3bb0*/  UIADD3 UR4, UPT, UPT, UR4, 0x10, URZ ;  /* 0x0000001004047890 */ /* 0x000fc8000fffe0ff */
[----:B------:R-:W-:Y:S01]  /*3bc0*/  UISETP.NE.AND UP0, UPT, UR4, 0x20, UPT ;  /* 0x000000200400788c */ /* 0x000fe2000bf05270 */
[----:B----4-:R-:W-:Y:S02]  /*3bd0*/  @P0 LOP3.LUT R2, R2, R23, RZ, 0x3c, !PT ;  /* 0x0000001702020212 */ /* 0x010fe400078e3cff */
[----:B------:R-:W-:Y:S02]  /*3be0*/  @P0 LOP3.LUT R7, R7, R28, RZ, 0x3c, !PT ;  /* 0x0000001c07070212 */ /* 0x000fe400078e3cff */
[----:B--2---:R-:W-:Y:S02]  /*3bf0*/  @P0 LOP3.LUT R5, R5, R22, RZ, 0x3c, !PT ;  /* 0x0000001605050212 */ /* 0x004fe400078e3cff */
[----:B---3--:R-:W-:Y:S02]  /*3c00*/  @P0 LOP3.LUT R3, R3, R26, RZ, 0x3c, !PT ;  /* 0x0000001a03030212 */ /* 0x008fe400078e3cff */
        /* <DEDUP_REMOVED lines=14> */
[----:B0-----:R-:W-:Y:S02]  /*3cf0*/  IMAD.MOV.U32 R5, RZ, RZ, RZ ;  /* 0x000000ffff057224 */ /* 0x001fe400078e00ff */
[----:B------:R-:W-:Y:S02]  /*3d00*/  IMAD.U32 R7, RZ, RZ, UR4 ;  /* 0x00000004ff077e24 */ /* 0x000fe4000f8e00ff */
[----:B------:R-:W-:Y:S02]  /*3d10*/  IMAD.U32 R6, RZ, RZ, UR5 ;  /* 0x00000005ff067e24 */ /* 0x000fe4000f8e00ff */
[----:B------:R-:W-:-:S02]  /*3d20*/  IMAD.U32 R3, RZ, RZ, UR4 ;  /* 0x00000004ff037e24 */ /* 0x000fc4000f8e00ff */
[----:B------:R-:W-:-:S07]  /*3d30*/  IMAD.U32 R2, RZ, RZ, UR5 ;  /* 0x00000005ff027e24 */ /* 0x000fce000f8e00ff */
.L_x_22:
[----:B------:R-:W-:-:S06]  /*3d40*/  LEA R18, R24, UR10, 0x2 ;  /* 0x0000000a18127c11 */ /* 0x000fcc000f8e10ff */
[----:B------:R-:W5:Y:S01]  /*3d50*/  LDL R18, [R18+0x4] ;  /* 0x0000040012127983 */ /* 0x000f620000100800 */
[----:B------:R-:W-:Y:S01]  /*3d60*/  IMAD.SHL.U32 R20, R24, 0x20, RZ ;  /* 0x0000002018147824 */ /* 0x000fe200078e00ff */
[----:B------:R-:W-:-:S06]  /*3d70*/  UMOV UR4, URZ ;  /* 0x000000ff00047c82 */ /* 0x000fcc0008000000 */
.L_x_21:
        /* <DEDUP_REMOVED lines=184> */
[----:B-1----:R-:W-:Y:S02]  /*4900*/  IMAD.MOV.U32 R5, RZ, RZ, RZ ;  /* 0x000000ffff057224 */ /* 0x002fe400078e00ff */
[----:B------:R-:W-:Y:S02]  /*4910*/  IMAD.U32 R7, RZ, RZ, UR4 ;  /* 0x00000004ff077e24 */ /* 0x000fe4000f8e00ff */
[----:B------:R-:W-:Y:S02]  /*4920*/  IMAD.U32 R6, RZ, RZ, UR5 ;  /* 0x00000005ff067e24 */ /* 0x000fe4000f8e00ff */
[----:B------:R-:W-:Y:S02]  /*4930*/  IMAD.U32 R3, RZ, RZ, UR4 ;  /* 0x00000004ff037e24 */ /* 0x000fe4000f8e00ff */
[----:B------:R-:W-:-:S07]  /*4940*/  IMAD.U32 R2, RZ, RZ, UR5 ;  /* 0x00000005ff027e24 */ /* 0x000fce000f8e00ff */
.L_x_24:
[----:B------:R-:W-:Y:S02]  /*4950*/  ULEA UR5, UR4, UR10, 0x2 ;  /* 0x0000000a04057291 */ /* 0x000fe4000f8e10ff */
[----:B------:R-:W-:-:S07]  /*4960*/  USHF.L.U32 UR7, UR4, 0x5, URZ ;  /* 0x0000000504077899 */ /* 0x000fce00080006ff */
[----:B------:R-:W5:Y:S01]  /*4970*/  LDL R22, [UR5+0x4] ;  /* 0x00000405ff167983 */ /* 0x000f620008100800 */
[----:B------:R-:W-:-:S05]  /*4980*/  UMOV UR5, URZ ;  /* 0x000000ff00057c82 */ /* 0x000fca0008000000 */
.L_x_23:
[----:B-----5:R-:W-:Y:S01]  /*4990*/  SHF.R.U32.HI R24, RZ, UR5, R22 ;  /* 0x00000005ff187c19 */ /* 0x020fe20008011616 */
[----:B------:R-:W-:-:S03]  /*49a0*/  UIADD3 UR6, UPT, UPT, UR7, UR5, URZ ;  /* 0x0000000507067290 */ /* 0x000fc6000fffe0ff */
[----:B------:R-:W-:Y:S01]  /*49b0*/  LOP3.LUT R16, R24, 0x1, RZ, 0xc0, !PT ;  /* 0x0000000118107812 */ /* 0x000fe200078ec0ff */
[----:B------:R-:W-:-:S03]  /*49c0*/  UIMAD UR6, UR6, 0x5, URZ ;  /* 0x00000005060678a4 */ /* 0x000fc6000f8e02ff */
[----:B------:R-:W-:-:S03]  /*49d0*/  ISETP.NE.U32.AND P0, PT, R16, 0x1, PT ;  /* 0x000000011000780c */ /* 0x000fc60003f05070 */
[----:B------:R-:W-:Y:S01]  /*49e0*/  IMAD.U32 R17, RZ, RZ, UR6 ;  /* 0x00000006ff117e24 */ /* 0x000fe2000f8e00ff */
[----:B------:R-:W-:-:S03]  /*49f0*/  R2P PR, R24, 0x7e ;  /* 0x0000007e18007804 */ /* 0x000fc60000000000 */
[----:B------:R-:W-:-:S06]  /*4a00*/  IMAD.WIDE.U32 R16, R17, 0x4, R12 ;  /* 0x0000000411107825 */ /* 0x000fcc00078e000c */
        /* <DEDUP_REMOVED lines=166> */
[----:B------:R-:W-:-:S04]  /*5470*/  UIADD3 UR4, UPT, UPT, UR4, 0x1, URZ ;  /* 0x0000000104047890 */ /* 0x000fc8000fffe0ff */
[----:B------:R-:W-:-:S09]  /*5480*/  UISETP.NE.AND UP0, UPT, UR4, 0x5, UPT ;  /* 0x000000050400788c */ /* 0x000fd2000bf05270 */
[----:B------:R-:W-:Y:S05]  /*5490*/  BRA.U UP0, `(.L_x_24) ;  /* 0xfffffff5002c7547 */ /* 0x000fea000b83ffff */
[----:B------:R2:W-:Y:S04]  /*54a0*/  STL [R1+0x4], R5 ;  /* 0x0000040501007387 */ /* 0x0005e80000100800 */
[----:B------:R2:W-:Y:S04]  /*54b0*/  STL.64 [R1+0x8], R2 ;  /* 0x0000080201007387 */ /* 0x0005e80000100a00 */
[----:B------:R2:W-:Y:S02]  /*54c0*/  STL.64 [R1+0x10], R6 ;  /* 0x0000100601007387 */ /* 0x0005e40000100a00 */
.L_x_18:
[----:B------:R-:W-:Y:S05]  /*54d0*/  BSYNC.RECONVERGENT B1 ;  /* 0x0000000000017941 */ /* 0x000fea0003800200 */
.L_x_17:
[----:B------:R-:W-:Y:S01]  /*54e0*/  ISETP.GT.U32.AND P0, PT, R4, 0x3, PT ;  /* 0x000000030400780c */ /* 0x000fe20003f04070 */
[----:B------:R-:W-:Y:S01]  /*54f0*/  VIADD R14, R14, 0x1 ;  /* 0x000000010e0e7836 */ /* 0x000fe20000000000 */
[--C-:B------:R-:W-:Y:S02]  /*5500*/  SHF.R.U64 R4, R4, 0x2, R19.reuse ;  /* 0x0000000204047819 */ /* 0x100fe40000001213 */
[----:B------:R-:W-:Y:S02]  /*5510*/  ISETP.GT.U32.AND.EX P0, PT, R19, RZ, PT, P0 ;  /* 0x000000ff1300720c */ /* 0x000fe40003f04100 */
[----:B------:R-:W-:-:S11]  /*5520*/  SHF.R.U32.HI R19, RZ, 0x2, R19 ;  /* 0x00000002ff137819 */ /* 0x000fd60000011613 */
[----:B------:R-:W-:Y:S05]  /*5530*/  @P0 BRA `(.L_x_25) ;  /* 0xffffffd800cc0947 */ /* 0x000fea000383ffff */
.L_x_16:
[----:B------:R-:W-:Y:S05]  /*5540*/  BSYNC.RECONVERGENT B0 ;  /* 0x0000000000007941 */ /* 0x000fea0003800200 */
.L_x_15:
[----:B------:R-:W3:Y:S02]  /*5550*/  LDCU UR4, c[0x0][0x388] ;  /* 0x00007100ff0477ac */ /* 0x000ee40008000800 */
[----:B---3--:R-:W-:-:S09]  /*5560*/  UISETP.NE.AND UP0, UPT, UR4, URZ, UPT ;  /* 0x000000ff0400728c */ /* 0x008fd2000bf05270 */
[----:B------:R-:W-:Y:S05]  /*5570*/  BRA.U !UP0, `(.L_x_26) ;  /* 0x0000001108b87547 */ /* 0x000fea000b800000 */
[----:B------:R-:W-:Y:S01]  /*5580*/  UISETP.GE.U32.AND UP0, UPT, UR4, 0x4, UPT ;  /* 0x000000040400788c */ /* 0x000fe2000bf06070 */
[----:B------:R-:W-:Y:S01]  /*5590*/  IMAD R12, R0, -0x658354e5, R15 ;  /* 0x9a7cab1b000c7824 */ /* 0x000fe200078e020f */
[----:B------:R-:W-:Y:S01]  /*55a0*/  ULOP3.LUT UR5, UR4, 0x3, URZ, 0xc0, !UPT ;  /* 0x0000000304057892 */ /* 0x000fe2000f8ec0ff */
[----:B------:R-:W-:Y:S02]  /*55b0*/  IMAD.MOV.U32 R15, RZ, RZ, RZ ;  /* 0x000000ffff0f7224 */ /* 0x000fe400078e00ff */
[----:B------:R-:W-:-:S04]  /*55c0*/  VIADD R0, R12, 0x64f0c9 ;  /* 0x0064f0c90c007836 */ /* 0x000fc80000000000 */
[----:B------:R-:W-:Y:S05]  /*55d0*/  BRA.U !UP0, `(.L_x_27) ;  /* 0x0000000508007547 */ /* 0x000fea000b800000 */
[----:B------:R-:W3:Y:S01]  /*55e0*/  LDCU.64 UR6, c[0x0][0x398] ;  /* 0x00007300ff0677ac */ /* 0x000ee20008000a00 */
[----:B0-----:R-:W-:Y:S02]  /*55f0*/  IMAD.MOV.U32 R4, RZ, RZ, R3 ;  /* 0x000000ffff047224 */ /* 0x001fe400078e0003 */
[----:B------:R-:W-:Y:S01]  /*5600*/  IMAD.MOV.U32 R13, RZ, RZ, R2 ;  /* 0x000000ffff0d7224 */ /* 0x000fe200078e0002 */
[----:B------:R-:W-:Y:S01]  /*5610*/  ULOP3.LUT UR10, UR4, 0xfffffffc, URZ, 0xc0, !UPT ;  /* 0xfffffffc040a7892 */ /* 0x000fe2000f8ec0ff */
[----:B-12---:R-:W-:-:S05]  /*5620*/  VIADD R2, R12, 0x7b0fdd ;  /* 0x007b0fdd0c027836 */ /* 0x006fca0000000000 */
[----:B------:R-:W-:Y:S01]  /*5630*/  IMAD.U32 R15, RZ, RZ, UR10 ;  /* 0x0000000aff0f7e24 */ /* 0x000fe2000f8e00ff */
[----:B---3--:R-:W-:Y:S01]  /*5640*/  IADD3 R0, P0, PT, R10, UR6, RZ ;  /* 0x000000060a007c10 */ /* 0x008fe2000ff1e0ff */
[----:B------:R-:W-:-:S03]  /*5650*/  UIADD3 UR6, UPT, UPT, -UR10, URZ, URZ ;  /* 0x000000ff0a067290 */ /* 0x000fc6000fffe1ff */
[----:B------:R-:W-:-:S04]  /*5660*/  IADD3 R0, P1, PT, R0, 0x8, RZ ;  /* 0x0000000800007810 */ /* 0x000fc80007f3e0ff */
[----:B------:R-:W-:-:S09]  /*5670*/  IADD3.X R3, PT, PT, RZ, UR7, R11, P1, P0 ;  /* 0x00000007ff037c10 */ /* 0x000fd20008fe040b */
.L_x_28:
[----:B------:R-:W-:Y:S01]  /*5680*/  SHF.R.U32.HI R12, RZ, 0x2, R5 ;  /* 0x00000002ff0c7819 */ /* 0x000fe20000011605 */
[----:B0-----:R-:W-:Y:S01]  /*5690*/  IMAD.MOV.U32 R25, RZ, RZ, 0x2f800000 ;  /* 0x2f800000ff197424 */ /* 0x001fe200078e00ff */
[----:B------:R-:W-:Y:S01]  /*56a0*/  SHF.R.U32.HI R16, RZ, 0x2, R13 ;  /* 0x00000002ff107819 */ /* 0x000fe2000001160d */
[----:B------:R-:W-:Y:S01]  /*56b0*/  UIADD3 UR6, UPT, UPT, UR6, 0x4, URZ ;  /* 0x0000000406067890 */ /* 0x000fe2000fffe0ff */
[----:B------:R-:W-:Y:S01]  /*56c0*/  LOP3.LUT R12, R12, R5, RZ, 0x3c, !PT ;  /* 0x000000050c0c7212 */ /* 0x000fe200078e3cff */
[----:B------:R-:W-:Y:S01]  /*56d0*/  IMAD.SHL.U32 R5, R7, 0x10, RZ ;  /* 0x0000001007057824 */ /* 0x000fe200078e00ff */
[----:B------:R-:W-:Y:S01]  /*56e0*/  LOP3.LUT R16, R16, R13, RZ, 0x3c, !PT ;  /* 0x0000000d10107212 */ /* 0x000fe200078e3cff */
[----:B------:R-:W-:Y:S01]  /*56f0*/  UISETP.NE.AND UP0, UPT, UR6, URZ, UPT ;  /* 0x000000ff0600728c */ /* 0x000fe2000bf05270 */
[----:B------:R-:W-:Y:S01]  /*5700*/  SHF.R.U32.HI R17, RZ, 0x2, R4 ;  /* 0x00000002ff117819 */ /* 0x000fe20000011604 */
[----:B------:R-:W-:Y:S01]  /*5710*/  IMAD.SHL.U32 R14, R12, 0x2, RZ ;  /* 0x000000020c0e7824 */ /* 0x000fe200078e00ff */
[----:B------:R-:W-:-:S02]  /*5720*/  SHF.R.U32.HI R19, RZ, 0x2, R6 ;  /* 0x00000002ff137819 */ /* 0x000fc40000011606 */
[----:B------:R-:W-:Y:S02]  /*5730*/  LOP3.LUT R17, R17, R4, RZ, 0x3c, !PT ;  /* 0x0000000411117212 */ /* 0x000fe400078e3cff */
[----:B------:R-:W-:Y:S01]  /*5740*/  LOP3.LUT R14, R12, R14, R5, 0x96, !PT ;  /* 0x0000000e0c0e7212 */ /* 0x000fe200078e9605 */
[----:B------:R-:W-:Y:S01]  /*5750*/  IMAD.SHL.U32 R12, R16, 0x2, RZ ;  /* 0x00000002100c7824 */ /* 0x000fe200078e00ff */
[----:B------:R-:W-:Y:S02]  /*5760*/  LOP3.LUT R19, R19, R6, RZ, 0x3c, !PT ;  /* 0x0000000613137212 */ /* 0x000fe400078e3cff */
[----:B------:R-:W-:-:S05]  /*5770*/  LOP3.LUT R13, R14, R7, RZ, 0x3c, !PT ;  /* 0x000000070e0d7212 */ /* 0x000fca00078e3cff */
[----:B------:R-:W-:-:S05]  /*5780*/  IMAD.SHL.U32 R5, R13, 0x10, RZ ;  /* 0x000000100d057824 */ /* 0x000fca00078e00ff */
[----:B------:R-:W-:Y:S01]  /*5790*/  LOP3.LUT R12, R16, R12, R5, 0x96, !PT ;  /* 0x0000000c100c7212 */ /* 0x000fe200078e9605 */
[----:B------:R-:W-:-:S03]  /*57a0*/  IMAD.SHL.U32 R5, R17, 0x2, RZ ;  /* 0x0000000211057824 */ /* 0x000fc600078e00ff */
[----:B------:R-:W-:-:S04]  /*57b0*/  LOP3.LUT R4, R12, R13, RZ, 0x3c, !PT ;  /* 0x0000000d0c047212 */ /* 0x000fc800078e3cff */
[----:B------:R-:W-:Y:S01]  /*57c0*/  IADD3 R14, PT, PT, R2, -0xb0f8a, R4 ;  /* 0xfff4f076020e7810 */ /* 0x000fe20007ffe004 */
[----:B------:R-:W-:-:S03]  /*57d0*/  IMAD.SHL.U32 R12, R4, 0x10, RZ ;  /* 0x00000010040c7824 */ /* 0x000fc600078e00ff */
[----:B------:R-:W-:Y:S02]  /*57e0*/  I2FP.F32.U32 R14, R14 ;  /* 0x0000000e000e7245 */ /* 0x000fe40000201000 */
[----:B------:R-:W-:-:S03]  /*57f0*/  LOP3.LUT R5, R17, R5, R12, 0x96, !PT ;  /* 0x0000000511057212 */ /* 0x000fc600078e960c */
[----:B------:R-:W-:Y:S01]  /*5800*/  FFMA R21, R14, R25, 1.1641532182693481445e-10 ;  /* 0x2f0000000e157423 */ /* 0x000fe20000000019 */
[----:B------:R-:W-:Y:S01]  /*5810*/  LOP3.LUT R6, R5, R4, RZ, 0x3c, !PT ;  /* 0x0000000405067212 */ /* 0x000fe200078e3cff */
[----:B------:R-:W-:-:S03]  /*5820*/  IMAD.SHL.U32 R5, R19, 0x2, RZ ;  /* 0x0000000213057824 */ /* 0x000fc600078e00ff */
[----:B------:R-:W-:Y:S01]  /*5830*/  IADD3 R16, PT, PT, R2, -0x587c5, R6 ;  /* 0xfffa783b02107810 */ /* 0x000fe20007ffe006 */
[----:B------:R-:W-:-:S03]  /*5840*/  IMAD.SHL.U32 R12, R6, 0x10, RZ ;  /* 0x00000010060c7824 */ /* 0x000fc600078e00ff */
[----:B------:R-:W-:Y:S02]  /*5850*/  I2FP.F32.U32 R16, R16 ;  /* 0x0000001000107245 */ /* 0x000fe40000201000 */
[----:B------:R-:W-:Y:S01]  /*5860*/  LOP3.LUT R19, R19, R5, R12, 0x96, !PT ;  /* 0x0000000513137212 */ /* 0x000fe200078e960c */
[----:B------:R-:W-:Y:S01]  /*5870*/  IMAD.MOV.U32 R5, RZ, RZ, R7 ;  /* 0x000000ffff057224 */ /* 0x000fe200078e0007 */
[----:B------:R-:W-:Y:S01]  /*5880*/  IADD3 R12, PT, PT, R2, -0x10974f, R13 ;  /* 0xffef68b1020c7810 */ /* 0x000fe20007ffe00d */
[----:B------:R-:W-:Y:S01]  /*5890*/  FFMA R23, R16, R25, 1.1641532182693481445e-10 ;  /* 0x2f00000010177423 */ /* 0x000fe20000000019 */
[----:B------:R-:W-:Y:S01]  /*58a0*/  LOP3.LUT R7, R19, R6, RZ, 0x3c, !PT ;  /* 0x0000000613077212 */ /* 0x000fe200078e3cff */
[----:B------:R-:W-:Y:S01]  /*58b0*/  IMAD.MOV.U32 R16, RZ, RZ, R0 ;  /* 0x000000ffff107224 */ /* 0x000fe200078e0000 */
[----:B------:R-:W-:-:S03]  /*58c0*/  I2FP.F32.U32 R12, R12 ;  /* 0x0000000c000c7245 */ /* 0x000fc60000201000 */
[--C-:B------:R-:W-:Y:S01]  /*58d0*/  IMAD.IADD R17, R7, 0x1, R2.reuse ;  /* 0x0000000107117824 */ /* 0x100fe200078e0202 */
[----:B------:R-:W-:Y:S01]  /*58e0*/  IADD3 R0, P0, PT, R16, 0x10, RZ ;  /* 0x0000001010007810 */ /* 0x000fe20007f1e0ff */
[----:B------:R-:W-:Y:S01]  /*58f0*/  FFMA R19, R12, R25, 1.1641532182693481445e-10 ;  /* 0x2f0000000c137423 */ /* 0x000fe20000000019 */
[----:B------:R-:W-:Y:S02]  /*5900*/  IMAD.MOV.U32 R12, RZ, RZ, R2 ;  /* 0x000000ffff0c7224 */ /* 0x000fe400078e0002 */
[----:B------:R-:W-:Y:S01]  /*5910*/  I2FP.F32.U32 R17, R17 ;  /* 0x0000001100117245 */ /* 0x000fe20000201000 */
[----:B------:R-:W-:-:S04]  /*5920*/  VIADD R2, R2, 0x161f14 ;  /* 0x00161f1402027836 */ /* 0x000fc80000000000 */
[----:B------:R-:W-:Y:S01]  /*5930*/  FFMA R25, R17, R25, 1.1641532182693481445e-10 ;  /* 0x2f00000011197423 */ /* 0x000fe20000000019 */
[----:B------:R-:W-:-:S04]  /*5940*/  IMAD.MOV.U32 R17, RZ, RZ, R3 ;  /* 0x000000ffff117224 */ /* 0x000fc800078e0003 */
[----:B------:R-:W-:Y:S01]  /*5950*/  IMAD.X R3, RZ, RZ, R17, P0 ;  /* 0x000000ffff037224 */ /* 0x000fe200000e0611 */
[----:B------:R0:W-:Y:S04]  /*5960*/  STG.E desc[UR8][R16.64+-0x8], R19 ;  /* 0xfffff81310007986 */ /* 0x0001e8000c101908 */
[----:B------:R0:W-:Y:S04]  /*5970*/  STG.E desc[UR8][R16.64+-0x4], R21 ;  /* 0xfffffc1510007986 */ /* 0x0001e8000c101908 */
[----:B------:R0:W-:Y:S04]  /*5980*/  STG.E desc[UR8][R16.64], R23 ;  /* 0x0000001710007986 */ /* 0x0001e8000c101908 */
[----:B------:R0:W-:Y:S01]  /*5990*/  STG.E desc[UR8][R16.64+0x4], R25 ;  /* 0x0000041910007986 */ /* 0x0001e2000c101908 */
[----:B------:R-:W-:Y:S05]  /*59a0*/  BRA.U UP0, `(.L_x_28) ;  /* 0xfffffffd00347547 */ /* 0x000fea000b83ffff */
[----:B------:R-:W-:Y:S02]  /*59b0*/  IMAD.MOV.U32 R0, RZ, RZ, R12 ;  /* 0x000000ffff007224 */ /* 0x000fe400078e000c */
[----:B------:R-:W-:Y:S02]  /*59c0*/  IMAD.MOV.U32 R2, RZ, RZ, R13 ;  /* 0x000000ffff027224 */ /* 0x000fe400078e000d */
[----:B------:R-:W-:-:S07]  /*59d0*/  IMAD.MOV.U32 R3, RZ, RZ, R4 ;  /* 0x000000ffff037224 */ /* 0x000fce00078e0004 */
.L_x_27:
[----:B------:R-:W3:Y:S01]  /*59e0*/  LDCU.64 UR12, c[0x0][0x398] ;  /* 0x00007300ff0c77ac */ /* 0x000ee20008000a00 */
[----:B------:R-:W-:Y:S01]  /*59f0*/  UISETP.NE.AND UP0, UPT, UR5, URZ, UPT ;  /* 0x000000ff0500728c */ /* 0x000fe2000bf05270 */
[----:B---3--:R-:W-:-:S04]  /*5a00*/  IADD3 R12, P0, PT, R10, UR12, RZ ;  /* 0x0000000c0a0c7c10 */ /* 0x008fc8000ff1e0ff */
[----:B------:R-:W-:-:S04]  /*5a10*/  IADD3.X R13, PT, PT, R11, UR13, RZ, P0, !PT ;  /* 0x0000000d0b0d7c10 */ /* 0x000fc800087fe4ff */
[----:B------:R-:W-:Y:S05]  /*5a20*/  BRA.U !UP0, `(.L_x_29) ;  /* 0x0000000108a87547 */ /* 0x000fea000b800000 */
[----:B------:R-:W-:Y:S02]  /*5a30*/  UISETP.NE.AND UP1, UPT, UR5, 0x1, UPT ;  /* 0x000000010500788c */ /* 0x000fe4000bf25270 */
[----:B------:R-:W-:-:S04]  /*5a40*/  ULOP3.LUT UR6, UR4, 0x1, URZ, 0xc0, !UPT ;  /* 0x0000000104067892 */ /* 0x000fc8000f8ec0ff */
[----:B------:R-:W-:-:S03]  /*5a50*/  UISETP.NE.U32.AND UP2, UPT, UR6, 0x1, UPT ;  /* 0x000000010600788c */ /* 0x000fc6000bf45070 */
[----:B------:R-:W-:Y:S08]  /*5a60*/  BRA.U !UP1, `(.L_x_30) ;  /* 0x0000000109647547 */ /* 0x000ff0000b800000 */
[----:B0-----:R-:W-:Y:S01]  /*5a70*/  SHF.R.U32.HI R4, RZ, 0x2, R5 ;  /* 0x00000002ff047819 */ /* 0x001fe20000011605 */
[----:B------:R-:W-:Y:S01]  /*5a80*/  IMAD.MOV.U32 R21, RZ, RZ, 0x2f800000 ;  /* 0x2f800000ff157424 */ /* 0x000fe200078e00ff */
[----:B------:R-:W-:Y:S02]  /*5a90*/  SHF.R.U32.HI R17, RZ, 0x2, R2 ;  /* 0x00000002ff117819 */ /* 0x000fe40000011602 */
[----:B------:R-:W-:Y:S01]  /*5aa0*/  LOP3.LUT R4, R4, R5, RZ, 0x3c, !PT ;  /* 0x0000000504047212 */ /* 0x000fe200078e3cff */
[----:B-12---:R-:W-:Y:S01]  /*5ab0*/  IMAD.SHL.U32 R5, R7, 0x10, RZ ;  /* 0x0000001007057824 */ /* 0x006fe200078e00ff */
[----:B------:R-:W-:-:S03]  /*5ac0*/  LOP3.LUT R17, R17, R2, RZ, 0x3c, !PT ;  /* 0x0000000211117212 */ /* 0x000fc600078e3cff */
[----:B------:R-:W-:-:S05]  /*5ad0*/  IMAD.SHL.U32 R6, R4, 0x2, RZ ;  /* 0x0000000204067824 */ /* 0x000fca00078e00ff */
[----:B------:R-:W-:Y:S01]  /*5ae0*/  LOP3.LUT R6, R4, R6, R5, 0x96, !PT ;  /* 0x0000000604067212 */ /* 0x000fe200078e9605 */
[----:B------:R-:W-:Y:S02]  /*5af0*/  IMAD.SHL.U32 R4, R17, 0x2, RZ ;  /* 0x0000000211047824 */ /* 0x000fe400078e00ff */
[----:B------:R-:W-:Y:S01]  /*5b00*/  IMAD.MOV.U32 R5, RZ, RZ, R3 ;  /* 0x000000ffff057224 */ /* 0x000fe200078e0003 */
[----:B------:R-:W-:-:S05]  /*5b10*/  LOP3.LUT R7, R6, R7, RZ, 0x3c, !PT ;  /* 0x0000000706077212 */ /* 0x000fca00078e3cff */
[----:B------:R-:W-:-:S05]  /*5b20*/  IMAD.SHL.U32 R2, R7, 0x10, RZ ;  /* 0x0000001007027824 */ /* 0x000fca00078e00ff */
[----:B------:R-:W-:Y:S01]  /*5b30*/  LOP3.LUT R4, R17, R4, R2, 0x96, !PT ;  /* 0x0000000411047212 */ /* 0x000fe200078e9602 */
[C---:B------:R-:W-:Y:S01]  /*5b40*/  IMAD.WIDE.U32 R16, R15.reuse, 0x4, R12 ;  /* 0x000000040f107825 */ /* 0x040fe200078e000c */
[----:B------:R-:W-:Y:S02]  /*5b50*/  IADD3 R2, PT, PT, R0, 0x587c5, R7 ;  /* 0x000587c500027810 */ /* 0x000fe40007ffe007 */
[----:B------:R-:W-:Y:S01]  /*5b60*/  LOP3.LUT R7, R4, R7, RZ, 0x3c, !PT ;  /* 0x0000000704077212 */ /* 0x000fe200078e3cff */
[----:B------:R-:W-:Y:S01]  /*5b70*/  VIADD R0, R0, 0xb0f8a ;  /* 0x000b0f8a00007836 */ /* 0x000fe20000000000 */
[----:B------:R-:W-:Y:S01]  /*5b80*/  I2FP.F32.U32 R2, R2 ;  /* 0x0000000200027245 */ /* 0x000fe20000201000 */
[----:B------:R-:W-:Y:S02]  /*5b90*/  VIADD R15, R15, 0x2 ;  /* 0x000000020f0f7836 */ /* 0x000fe40000000000 */
[----:B------:R-:W-:Y:S02]  /*5ba0*/  IMAD.IADD R4, R7, 0x1, R0 ;  /* 0x0000000107047824 */ /* 0x000fe400078e0200 */
[----:B------:R-:W-:-:S03]  /*5bb0*/  FFMA R19, R2, R21, 1.1641532182693481445e-10 ;  /* 0x2f00000002137423 */ /* 0x000fc60000000015 */
[----:B------:R-:W-:Y:S02]  /*5bc0*/  I2FP.F32.U32 R4, R4 ;  /* 0x0000000400047245 */ /* 0x000fe40000201000 */
[----:B------:R3:W-:Y:S03]  /*5bd0*/  STG.E desc[UR8][R16.64], R19 ;  /* 0x0000001310007986 */ /* 0x0007e6000c101908 */
[----:B------:R-:W-:-:S05]  /*5be0*/  FFMA R21, R4, R21, 1.1641532182693481445e-10 ;  /* 0x2f00000004157423 */ /* 0x000fca0000000015 */
[----:B------:R3:W-:Y:S02]  /*5bf0*/  STG.E desc[UR8][R16.64+0x4], R21 ;  /* 0x0000041510007986 */ /* 0x0007e4000c101908 */
.L_x_30:
[----:B------:R-:W-:Y:S05]  /*5c00*/  BRA.U UP2, `(.L_x_29) ;  /* 0x0000000102307547 */ /* 0x000fea000b800000 */
[----:B012---:R-:W-:Y:S01]  /*5c10*/  SHF.R.U32.HI R2, RZ, 0x2, R5 ;  /* 0x00000002ff027819 */ /* 0x007fe20000011605 */
[----:B------:R-:W-:-:S03]  /*5c20*/  IMAD.SHL.U32 R3, R7, 0x10, RZ ;  /* 0x0000001007037824 */ /* 0x000fc600078e00ff */
[----:B------:R-:W-:-:S05]  /*5c30*/  LOP3.LUT R2, R2, R5, RZ, 0x3c, !PT ;  /* 0x0000000502027212 */ /* 0x000fca00078e3cff */
[----:B------:R-:W-:-:S05]  /*5c40*/  IMAD.SHL.U32 R4, R2, 0x2, RZ ;  /* 0x0000000202047824 */ /* 0x000fca00078e00ff */
[----:B------:R-:W-:Y:S01]  /*5c50*/  LOP3.LUT R4, R2, R4, R3, 0x96, !PT ;  /* 0x0000000402047212 */ /* 0x000fe200078e9603 */
[----:B------:R-:W-:-:S03]  /*5c60*/  IMAD.WIDE.U32 R2, R15, 0x4, R12 ;  /* 0x000000040f027825 */ /* 0x000fc600078e000c */
[----:B------:R-:W-:-:S04]  /*5c70*/  LOP3.LUT R7, R4, R7, RZ, 0x3c, !PT ;  /* 0x0000000704077212 */ /* 0x000fc800078e3cff */
[----:B------:R-:W-:Y:S01]  /*5c80*/  IADD3 R7, PT, PT, R0, 0x587c5, R7 ;  /* 0x000587c500077810 */ /* 0x000fe20007ffe007 */
[----:B------:R-:W-:-:S03]  /*5c90*/  IMAD.MOV.U32 R0, RZ, RZ, 0x2f800000 ;  /* 0x2f800000ff007424 */ /* 0x000fc600078e00ff */
[----:B------:R-:W-:-:S05]  /*5ca0*/  I2FP.F32.U32 R7, R7 ;  /* 0x0000000700077245 */ /* 0x000fca0000201000 */
[----:B------:R-:W-:-:S05]  /*5cb0*/  FFMA R7, R7, R0, 1.1641532182693481445e-10 ;  /* 0x2f00000007077423 */ /* 0x000fca0000000000 */
[----:B------:R4:W-:Y:S02]  /*5cc0*/  STG.E desc[UR8][R2.64], R7 ;  /* 0x0000000702007986 */ /* 0x0009e4000c101908 */
.L_x_29:
[----:B------:R-:W-:Y:S01]  /*5cd0*/  UISETP.GE.U32.AND UP2, UPT, UR4, 0x10, UPT ;  /* 0x000000100400788c */ /* 0x000fe2000bf46070 */
[----:B012-4-:R-:W-:Y:S01]  /*5ce0*/  CS2R R6, SRZ ;  /* 0x0000000000067805 */ /* 0x017fe2000001ff00 */
[----:B------:R-:W-:-:S04]  /*5cf0*/  ULOP3.LUT UR6, UR4, 0xf, URZ, 0xc0, !UPT ;  /* 0x0000000f04067892 */ /* 0x000fc8000f8ec0ff */
[----:B------:R-:W-:-:S03]  /*5d00*/  UISETP.NE.AND UP1, UPT, UR6, URZ, UPT ;  /* 0x000000ff0600728c */ /* 0x000fc6000bf25270 */
[----:B------:R-:W-:Y:S08]  /*5d10*/  BRA.U !UP2, `(.L_x_31) ;  /* 0x000000050a487547 */ /* 0x000ff0000b800000 */
[----:B------:R-:W0:Y:S01]  /*5d20*/  LDCU.64 UR10, c[0x0][0x3a0] ;  /* 0x00007400ff0a77ac */ /* 0x000e220008000a00 */
[----:B------:R-:W-:Y:S01]  /*5d30*/  IADD3 R4, P0, PT, R10, 0x20, RZ ;  /* 0x000000200a047810 */ /* 0x000fe20007f1e0ff */
[----:B------:R-:W-:Y:S01]  /*5d40*/  IMAD.MOV.U32 R6, RZ, RZ, RZ ;  /* 0x000000ffff067224 */ /* 0x000fe200078e00ff */
[----:B------:R-:W-:-:S03]  /*5d50*/  ULOP3.LUT UR7, UR4, 0xfffffff0, URZ, 0xc0, !UPT ;  /* 0xfffffff004077892 */ /* 0x000fc6000f8ec0ff */
[----:B------:R-:W-:-:S03]  /*5d60*/  IMAD.X R5, RZ, RZ, R11, P0 ;  /* 0x000000ffff057224 */ /* 0x000fc600000e060b */
[----:B------:R-:W-:Y:S01]  /*5d70*/  IMAD.U32 R7, RZ, RZ, UR7 ;  /* 0x00000007ff077e24 */ /* 0x000fe2000f8e00ff */
[C---:B0-----:R-:W-:Y:S01]  /*5d80*/  IADD3 R2, P1, PT, R4.reuse, UR10, RZ ;  /* 0x0000000a04027c10 */ /* 0x041fe2000ff3e0ff */
[----:B------:R-:W-:Y:S01]  /*5d90*/  UIADD3 UR10, UPT, UPT, -UR7, URZ, URZ ;  /* 0x000000ff070a7290 */ /* 0x000fe2000fffe1ff */
[----:B------:R-:W-:Y:S02]  /*5da0*/  IADD3 R4, P0, PT, R4, UR12, RZ ;  /* 0x0000000c04047c10 */ /* 0x000fe4000ff1e0ff */
[C---:B------:R-:W-:Y:S02]  /*5db0*/  IADD3.X R3, PT, PT, R5.reuse, UR11, RZ, P1, !PT ;  /* 0x0000000b05037c10 */ /* 0x040fe40008ffe4ff */
[----:B------:R-:W-:-:S09]  /*5dc0*/  IADD3.X R5, PT, PT, R5, UR13, RZ, P0, !PT ;  /* 0x0000000d05057c10 */ /* 0x000fd200087fe4ff */
.L_x_32:
[----:B------:R-:W2:Y:S04]  /*5dd0*/  LDG.E R0, desc[UR8][R4.64+-0x20] ;  /* 0xffffe00804007981 */ /* 0x000ea8000c1e1900 */
[----:B------:R-:W2:Y:S04]  /*5de0*/  LDG.E R15, desc[UR8][R2.64+-0x20] ;  /* 0xffffe008020f7981 */ /* 0x000ea8000c1e1900 */
[----:B---3--:R-:W3:Y:S04]  /*5df0*/  LDG.E R19, desc[UR8][R4.64+-0x1c] ;  /* 0xffffe40804137981 */ /* 0x008ee8000c1e1900 */
[----:B------:R-:W3:Y:S04]  /*5e00*/  LDG.E R24, desc[UR8][R2.64+-0x1c] ;  /* 0xffffe40802187981 */ /* 0x000ee8000c1e1900 */
[----:B------:R-:W4:Y:S04]  /*5e10*/  LDG.E R23, desc[UR8][R4.64+-0x18] ;  /* 0xffffe80804177981 */ /* 0x000f28000c1e1900 */
[----:B------:R-:W4:Y:S04]  /*5e20*/  LDG.E R22, desc[UR8][R2.64+-0x18] ;  /* 0xffffe80802167981 */ /* 0x000f28000c1e1900 */
[----:B------:R-:W5:Y:S04]  /*5e30*/  LDG.E R27, desc[UR8][R4.64+-0x14] ;  /* 0xffffec08041b7981 */ /* 0x000f68000c1e1900 */
[----:B------:R-:W5:Y:S04]  /*5e40*/  LDG.E R18, desc[UR8][R2.64+-0x14] ;  /* 0xffffec0802127981 */ /* 0x000f68000c1e1900 */
[----:B------:R-:W5:Y:S04]  /*5e50*/  LDG.E R20, desc[UR8][R4.64+-0x10] ;  /* 0xfffff00804147981 */ /* 0x000f68000c1e1900 */
[----:B------:R-:W5:Y:S04]  /*5e60*/  LDG.E R25, desc[UR8][R2.64+-0x10] ;  /* 0xfffff00802197981 */ /* 0x000f68000c1e1900 */
[----:B------:R-:W5:Y:S04]  /*5e70*/  LDG.E R16, desc[UR8][R4.64+-0xc] ;  /* 0xfffff40804107981 */ /* 0x000f68000c1e1900 */
[----:B------:R-:W5:Y:S01]  /*5e80*/  LDG.E R21, desc[UR8][R2.64+-0xc] ;  /* 0xfffff40802157981 */ /* 0x000f62000c1e1900 */
[----:B--2---:R-:W-:-:S03]  /*5e90*/  FADD R17, R0, -R15 ;  /* 0x8000000f00117221 */ /* 0x004fc60000000000 */
[----:B------:R-:W2:Y:S04]  /*5ea0*/  LDG.E R0, desc[UR8][R4.64+-0x8] ;  /* 0xfffff80804007981 */ /* 0x000ea8000c1e1900 */
[----:B------:R-:W2:Y:S01]  /*5eb0*/  LDG.E R15, desc[UR8][R2.64+-0x8] ;  /* 0xfffff808020f7981 */ /* 0x000ea2000c1e1900 */
[----:B------:R-:W-:Y:S01]  /*5ec0*/  FFMA R14, R17, R17, R6 ;  /* 0x00000011110e7223 */ /* 0x000fe20000000006 */
[----:B---3--:R-:W-:Y:S02]  /*5ed0*/  FADD R19, R19, -R24 ;  /* 0x8000001813137221 */ /* 0x008fe40000000000 */
[----:B------:R-:W3:Y:S04]  /*5ee0*/  LDG.E R6, desc[UR8][R4.64+-0x4] ;  /* 0xfffffc0804067981 */ /* 0x000ee8000c1e1900 */
[----:B------:R-:W3:Y:S01]  /*5ef0*/  LDG.E R17, desc[UR8][R2.64+-0x4] ;  /* 0xfffffc0802117981 */ /* 0x000ee2000c1e1900 */
[----:B------:R-:W-:-:S03]  /*5f00*/  FFMA R24, R19, R19, R14 ;  /* 0x0000001313187223 */ /* 0x000fc6000000000e */
[----:B------:R-:W3:Y:S04]  /*5f10*/  LDG.E R14, desc[UR8][R4.64] ;  /* 0x00000008040e7981 */ /* 0x000ee8000c1e1900 */
[----:B------:R-:W3:Y:S01]  /*5f20*/  LDG.E R19, desc[UR8][R2.64] ;  /* 0x0000000802137981 */ /* 0x000ee2000c1e1900 */
[----:B----4-:R-:W-:Y:S01]  /*5f30*/  FADD R23, R23, -R22 ;  /* 0x8000001617177221 */ /* 0x010fe20000000000 */
[----:B-----5:R-:W-:Y:S02]  /*5f40*/  FADD R27, R27, -R18 ;  /* 0x800000121b1b7221 */ /* 0x020fe40000000000 */
[----:B------:R-:W4:Y:S01]  /*5f50*/  LDG.E R18, desc[UR8][R2.64+0x4] ;  /* 0x0000040802127981 */ /* 0x000f22000c1e1900 */
[----:B------:R-:W-:-:S03]  /*5f60*/  FFMA R24, R23, R23, R24 ;  /* 0x0000001717187223 */ /* 0x000fc60000000018 */
[----:B------:R-:W4:Y:S01]  /*5f70*/  LDG.E R23, desc[UR8][R4.64+0x4] ;  /* 0x0000040804177981 */ /* 0x000f22000c1e1900 */
[----:B------:R-:W-:Y:S01]  /*5f80*/  FFMA R24, R27, R27, R24 ;  /* 0x0000001b1b187223 */ /* 0x000fe20000000018 */
[----:B------:R-:W-:Y:S02]  /*5f90*/  FADD R27, R20, -R25 ;  /* 0x80000019141b7221 */ /* 0x000fe40000000000 */
[----:B------:R-:W5:Y:S02]  /*5fa0*/  LDG.E R25, desc[UR8][R4.64+0x8] ;  /* 0x0000080804197981 */ /* 0x000f64000c1e1900 */
[----:B------:R-:W-:Y:S02]  /*5fb0*/  FFMA R24, R27, R27, R24 ;  /* 0x0000001b1b187223 */ /* 0x000fe40000000018 */
[----:B------:R-:W5:Y:S01]  /*5fc0*/  LDG.E R20, desc[UR8][R2.64+0x8] ;  /* 0x0000080802147981 */ /* 0x000f62000c1e1900 */
[----:B------:R-:W-:-:S03]  /*5fd0*/  FADD R27, R16, -R21 ;  /* 0x80000015101b7221 */ /* 0x000fc60000000000 */
[----:B------:R-:W5:Y:S01]  /*5fe0*/  LDG.E R21, desc[UR8][R4.64+0xc] ;  /* 0x00000c0804157981 */ /* 0x000f62000c1e1900 */
[----:B------:R-:W-:-:S03]  /*5ff0*/  FFMA R24, R27, R27, R24 ;  /* 0x0000001b1b187223 */ /* 0x000fc60000000018 */
[----:B------:R-:W5:Y:S04]  /*6000*/  LDG.E R16, desc[UR8][R2.64+0xc] ;  /* 0x00000c0802107981 */ /* 0x000f68000c1e1900 */
[----:B------:R-:W5:Y:S01]  /*6010*/  LDG.E R22, desc[UR8][R2.64+0x1c] ;  /* 0x00001c0802167981 */ /* 0x000f62000c1e1900 */
[----:B--2---:R-:W-:-:S03]  /*6020*/  FADD R27, R0, -R15 ;  /* 0x8000000f001b7221 */ /* 0x004fc60000000000 */
[----:B------:R-:W2:Y:S01]  /*6030*/  LDG.E R0, desc[UR8][R4.64+0x10] ;  /* 0x0000100804007981 */ /* 0x000ea2000c1e1900 */
[----:B------:R-:W-:-:S03]  /*6040*/  FFMA R24, R27, R27, R24 ;  /* 0x0000001b1b187223 */ /* 0x000fc60000000018 */
[----:B------:R-:W2:Y:S01]  /*6050*/  LDG.E R15, desc[UR8][R2.64+0x10] ;  /* 0x00001008020f7981 */ /* 0x000ea2000c1e1900 */
[----:B---3--:R-:W-:-:S03]  /*6060*/  FADD R27, R6, -R17 ;  /* 0x80000011061b7221 */ /* 0x008fc60000000000 */
[----:B------:R-:W3:Y:S01]  /*6070*/  LDG.E R17, desc[UR8][R4.64+0x14] ;  /* 0x0000140804117981 */ /* 0x000ee2000c1e1900 */
[----:B------:R-:W-:-:S03]  /*6080*/  FFMA R24, R27, R27, R24 ;  /* 0x0000001b1b187223 */ /* 0x000fc60000000018 */
[----:B------:R-:W3:Y:S01]  /*6090*/  LDG.E R6, desc[UR8][R2.64+0x14] ;  /* 0x0000140802067981 */ /* 0x000ee2000c1e1900 */
[----:B------:R-:W-:-:S03]  /*60a0*/  FADD R27, R14, -R19 ;  /* 0x800000130e1b7221 */ /* 0x000fc60000000000 */
[----:B------:R-:W3:Y:S04]  /*60b0*/  LDG.E R19, desc[UR8][R4.64+0x18] ;  /* 0x0000180804137981 */ /* 0x000ee8000c1e1900 */
[----:B------:R-:W3:Y:S01]  /*60c0*/  LDG.E R14, desc[UR8][R2.64+0x18] ;  /* 0x00001808020e7981 */ /* 0x000ee2000c1e1900 */
[----:B------:R-:W-:-:S03]  /*60d0*/  FFMA R24, R27, R27, R24 ;  /* 0x0000001b1b187223 */ /* 0x000fc60000000018 */
[----:B------:R0:W3:Y:S01]  /*60e0*/  LDG.E R27, desc[UR8][R4.64+0x1c] ;  /* 0x00001c08041b7981 */ /* 0x0000e2000c1e1900 */
[----:B----4-:R-:W-:-:S04]  /*60f0*/  FADD R23, R23, -R18 ;  /* 0x8000001217177221 */ /* 0x010fc80000000000 */
[----:B------:R-:W-:Y:S01]  /*6100*/  FFMA R24, R23, R23, R24 ;  /* 0x0000001717187223 */ /* 0x000fe20000000018 */
[----:B-----5:R-:W-:-:S04]  /*6110*/  FADD R25, R25, -R20 ;  /* 0x8000001419197221 */ /* 0x020fc80000000000 */
[----:B------:R-:W-:Y:S01]  /*6120*/  FFMA R24, R25, R25, R24 ;  /* 0x0000001919187223 */ /* 0x000fe20000000018 */
[----:B------:R-:W-:Y:S01]  /*6130*/  FADD R21, R21, -R16 ;  /* 0x8000001015157221 */ /* 0x000fe20000000000 */
[----:B------:R-:W-:-:S03]  /*6140*/  UIADD3 UR10, UPT, UPT, UR10, 0x10, URZ ;  /* 0x000000100a0a7890 */ /* 0x000fc6000fffe0ff */
[----:B------:R-:W-:Y:S01]  /*6150*/  FFMA R24, R21, R21, R24 ;  /* 0x0000001515187223 */ /* 0x000fe20000000018 */
[----:B------:R-:W-:Y:S01]  /*6160*/  UISETP.NE.AND UP2, UPT, UR10, URZ, UPT ;  /* 0x000000ff0a00728c */ /* 0x000fe2000bf45270 */
[----:B0-----:R-:W-:Y:S02]  /*6170*/  IADD3 R4, P0, PT, R4, 0x40, RZ ;  /* 0x0000004004047810 */ /* 0x001fe40007f1e0ff */
[----:B------:R-:W-:-:S03]  /*6180*/  IADD3 R2, P1, PT, R2, 0x40, RZ ;  /* 0x0000004002027810 */ /* 0x000fc60007f3e0ff */
[----:B------:R-:W-:Y:S02]  /*6190*/  IMAD.X R5, RZ, RZ, R5, P0 ;  /* 0x000000ffff057224 */ /* 0x000fe400000e0605 */
[----:B------:R-:W-:Y:S02]  /*61a0*/  IMAD.X R3, RZ, RZ, R3, P1 ;  /* 0x000000ffff037224 */ /* 0x000fe400008e0603 */
[----:B--2---:R-:W-:-:S04]  /*61b0*/  FADD R15, R0, -R15 ;  /* 0x8000000f000f7221 */ /* 0x004fc80000000000 */
[----:B------:R-:W-:Y:S01]  /*61c0*/  FFMA R24, R15, R15, R24 ;  /* 0x0000000f0f187223 */ /* 0x000fe20000000018 */
[----:B---3--:R-:W-:-:S04]  /*61d0*/  FADD R17, R17, -R6 ;  /* 0x8000000611117221 */ /* 0x008fc80000000000 */
[----:B------:R-:W-:Y:S01]  /*61e0*/  FFMA R24, R17, R17, R24 ;  /* 0x0000001111187223 */ /* 0x000fe20000000018 */
[----:B------:R-:W-:-:S04]  /*61f0*/  FADD R19, R19, -R14 ;  /* 0x8000000e13137221 */ /* 0x000fc80000000000 */
[----:B------:R-:W-:Y:S01]  /*6200*/  FFMA R24, R19, R19, R24 ;  /* 0x0000001313187223 */ /* 0x000fe20000000018 */
[----:B------:R-:W-:-:S04]  /*6210*/  FADD R27, R27, -R22 ;  /* 0x800000161b1b7221 */ /* 0x000fc80000000000 */
[----:B------:R-:W-:Y:S01]  /*6220*/  FFMA R6, R27, R27, R24 ;  /* 0x0000001b1b067223 */ /* 0x000fe20000000018 */
[----:B------:R-:W-:Y:S06]  /*6230*/  BRA.U UP2, `(.L_x_32) ;  /* 0xfffffff902e47547 */ /* 0x000fec000b83ffff */
.L_x_31:
[----:B------:R-:W-:Y:S05]  /*6240*/  BRA.U !UP1, `(.L_x_33) ;  /* 0x0000000509887547 */ /* 0x000fea000b800000 */
[----:B------:R-:W-:Y:S02]  /*6250*/  UISETP.GE.U32.AND UP1, UPT, UR6, 0x8, UPT ;  /* 0x000000080600788c */ /* 0x000fe4000bf26070 */
[----:B------:R-:W-:-:S04]  /*6260*/  ULOP3.LUT UR4, UR4, 0x7, URZ, 0xc0, !UPT ;  /* 0x0000000704047892 */ /* 0x000fc8000f8ec0ff */
[----:B------:R-:W-:-:S03]  /*6270*/  UISETP.NE.AND UP2, UPT, UR4, URZ, UPT ;  /* 0x000000ff0400728c */ /* 0x000fc6000bf45270 */
[----:B------:R-:W-:Y:S08]  /*6280*/  BRA.U !UP1, `(.L_x_34) ;  /* 0x00000001098c7547 */ /* 0x000ff0000b800000 */
[----:B------:R-:W-:-:S04]  /*6290*/  IMAD.WIDE.U32 R4, R7, 0x4, R12 ;  /* 0x0000000407047825 */ /* 0x000fc800078e000c */
[C---:B------:R-:W-:Y:S01]  /*62a0*/  IMAD.WIDE.U32 R2, R7.reuse, 0x4, R8 ;  /* 0x0000000407027825 */ /* 0x040fe200078e0008 */
[----:B------:R-:W2:Y:S04]  /*62b0*/  LDG.E R26, desc[UR8][R4.64] ;  /* 0x00000008041a7981 */ /* 0x000ea8000c1e1900 */
[----:B------:R-:W2:Y:S04]  /*62c0*/  LDG.E R29, desc[UR8][R2.64] ;  /* 0x00000008021d7981 */ /* 0x000ea8000c1e1900 */
[----:B------:R-:W4:Y:S04]  /*62d0*/  LDG.E R22, desc[UR8][R4.64+0x4] ;  /* 0x0000040804167981 */ /* 0x000f28000c1e1900 */
[----:B------:R-:W4:Y:S04]  /*62e0*/  LDG.E R23, desc[UR8][R2.64+0x4] ;  /* 0x0000040802177981 */ /* 0x000f28000c1e1900 */
[----:B---3--:R-:W3:Y:S04]  /*62f0*/  LDG.E R21, desc[UR8][R4.64+0x8] ;  /* 0x0000080804157981 */ /* 0x008ee8000c1e1900 */
[----:B------:R-:W3:Y:S04]  /*6300*/  LDG.E R20, desc[UR8][R2.64+0x8] ;  /* 0x0000080802147981 */ /* 0x000ee8000c1e1900 */
[----:B------:R-:W5:Y:S04]  /*6310*/  LDG.E R19, desc[UR8][R4.64+0xc] ;  /* 0x00000c0804137981 */ /* 0x000f68000c1e1900 */
        /* <DEDUP_REMOVED lines=8> */
[----:B------:R-:W5:Y:S01]  /*63a0*/  LDG.E R27, desc[UR8][R2.64+0x1c] ;  /* 0x00001c08021b7981 */ /* 0x000f62000c1e1900 */
[----:B------:R-:W-:-:S02]  /*63b0*/  VIADD R7, R7, 0x8 ;  /* 0x0000000807077836 */ /* 0x000fc40000000000 */
[----:B--2---:R-:W-:-:S04]  /*63c0*/  FADD R29, R26, -R29 ;  /* 0x8000001d1a1d7221 */ /* 0x004fc80000000000 */
[----:B------:R-:W-:Y:S01]  /*63d0*/  FFMA R6, R29, R29, R6 ;  /* 0x0000001d1d067223 */ /* 0x000fe20000000006 */
[----:B----4-:R-:W-:-:S04]  /*63e0*/  FADD R23, R22, -R23 ;  /* 0x8000001716177221 */ /* 0x010fc80000000000 */
[----:B------:R-:W-:Y:S01]  /*63f0*/  FFMA R6, R23, R23, R6 ;  /* 0x0000001717067223 */ /* 0x000fe20000000006 */
[----:B---3--:R-:W-:-:S04]  /*6400*/  FADD R21, R21, -R20 ;  /* 0x8000001415157221 */ /* 0x008fc80000000000 */
[----:B------:R-:W-:Y:S01]  /*6410*/  FFMA R6, R21, R21, R6 ;  /* 0x0000001515067223 */ /* 0x000fe20000000006 */
[----:B-----5:R-:W-:-:S04]  /*6420*/  FADD R19, R19, -R18 ;  /* 0x8000001213137221 */ /* 0x020fc80000000000 */
[----:B------:R-:W-:Y:S01]  /*6430*/  FFMA R6, R19, R19, R6 ;  /* 0x0000001313067223 */ /* 0x000fe20000000006 */
[----:B------:R-:W-:-:S04]  /*6440*/  FADD R17, R17, -R16 ;  /* 0x8000001011117221 */ /* 0x000fc80000000000 */
[----:B------:R-:W-:Y:S01]  /*6450*/  FFMA R6, R17, R17, R6 ;  /* 0x0000001111067223 */ /* 0x000fe20000000006 */
[----:B------:R-:W-:-:S04]  /*6460*/  FADD R15, R15, -R14 ;  /* 0x8000000e0f0f7221 */ /* 0x000fc80000000000 */
[----:B------:R-:W-:Y:S01]  /*6470*/  FFMA R6, R15, R15, R6 ;  /* 0x0000000f0f067223 */ /* 0x000fe20000000006 */
[----:B------:R-:W-:-:S04]  /*6480*/  FADD R25, R0, -R25 ;  /* 0x8000001900197221 */ /* 0x000fc80000000000 */
[----:B------:R-:W-:Y:S01]  /*6490*/  FFMA R6, R25, R25, R6 ;  /* 0x0000001919067223 */ /* 0x000fe20000000006 */
[----:B------:R-:W-:-:S04]  /*64a0*/  FADD R27, R24, -R27 ;  /* 0x8000001b181b7221 */ /* 0x000fc80000000000 */
[----:B------:R-:W-:-:S07]  /*64b0*/  FFMA R6, R27, R27, R6 ;  /* 0x0000001b1b067223 */ /* 0x000fce0000000006 */
.L_x_34:
[----:B------:R-:W-:Y:S05]  /*64c0*/  BRA.U !UP2, `(.L_x_33) ;  /* 0x000000010ae87547 */ /* 0x000fea000b800000 */
[----:B------:R-:W-:-:S09]  /*64d0*/  UISETP.GE.U32.AND UP1, UPT, UR4, 0x4, UPT ;  /* 0x000000040400788c */ /* 0x000fd2000bf26070 */
[----:B------:R-:W-:Y:S05]  /*64e0*/  BRA.U !UP1, `(.L_x_35) ;  /* 0x00000001094c7547 */ /* 0x000fea000b800000 */
[----:B------:R-:W-:-:S04]  /*64f0*/  IMAD.WIDE.U32 R12, R7, 0x4, R12 ;  /* 0x00000004070c7825 */ /* 0x000fc800078e000c */
[C---:B------:R-:W-:Y:S01]  /*6500*/  IMAD.WIDE.U32 R8, R7.reuse, 0x4, R8 ;  /* 0x0000000407087825 */ /* 0x040fe200078e0008 */
[----:B------:R-:W2:Y:S04]  /*6510*/  LDG.E R0, desc[UR8][R12.64] ;  /* 0x000000080c007981 */ /* 0x000ea8000c1e1900 */
[----:B------:R-:W2:Y:S04]  /*6520*/  LDG.E R3, desc[UR8][R8.64] ;  /* 0x0000000808037981 */ /* 0x000ea8000c1e1900 */
[----:B------:R-:W4:Y:S04]  /*6530*/  LDG.E R2, desc[UR8][R12.64+0x4] ;  /* 0x000004080c027981 */ /* 0x000f28000c1e1900 */
[----:B------:R-:W4:Y:S04]  /*6540*/  LDG.E R5, desc[UR8][R8.64+0x4] ;  /* 0x0000040808057981 */ /* 0x000f28000c1e1900 */
[----:B------:R-:W5:Y:S04]  /*6550*/  LDG.E R4, desc[UR8][R12.64+0x8] ;  /* 0x000008080c047981 */ /* 0x000f68000c1e1900 */
[----:B------:R-:W5:Y:S04]  /*6560*/  LDG.E R15, desc[UR8][R8.64+0x8] ;  /* 0x00000808080f7981 */ /* 0x000f68000c1e1900 */
[----:B------:R-:W5:Y:S04]  /*6570*/  LDG.E R14, desc[UR8][R12.64+0xc] ;  /* 0x00000c080c0e7981 */ /* 0x000f68000c1e1900 */
[----:B---3--:R-:W3:Y:S01]  /*6580*/  LDG.E R17, desc[UR8][R8.64+0xc] ;  /* 0x00000c0808117981 */ /* 0x008ee2000c1e1900 */
[----:B------:R-:W-:-:S02]  /*6590*/  VIADD R7, R7, 0x4 ;  /* 0x0000000407077836 */ /* 0x000fc40000000000 */
[----:B--2---:R-:W-:-:S04]  /*65a0*/  FADD R3, R0, -R3 ;  /* 0x8000000300037221 */ /* 0x004fc80000000000 */
[----:B------:R-:W-:Y:S01]  /*65b0*/  FFMA R3, R3, R3, R6 ;  /* 0x0000000303037223 */ /* 0x000fe20000000006 */
[----:B----4-:R-:W-:-:S04]  /*65c0*/  FADD R2, R2, -R5 ;  /* 0x8000000502027221 */ /* 0x010fc80000000000 */
[----:B------:R-:W-:Y:S01]  /*65d0*/  FFMA R3, R2, R2, R3 ;  /* 0x0000000202037223 */ /* 0x000fe20000000003 */
[----:B-----5:R-:W-:-:S04]  /*65e0*/  FADD R4, R4, -R15 ;  /* 0x8000000f04047221 */ /* 0x020fc80000000000 */
[----:B------:R-:W-:Y:S01]  /*65f0*/  FFMA R3, R4, R4, R3 ;  /* 0x0000000404037223 */ /* 0x000fe20000000003 */
[----:B---3--:R-:W-:-:S04]  /*6600*/  FADD R14, R14, -R17 ;  /* 0x800000110e0e7221 */ /* 0x008fc80000000000 */
[----:B------:R-:W-:-:S07]  /*6610*/  FFMA R6, R14, R14, R3 ;  /* 0x0000000e0e067223 */ /* 0x000fce0000000003 */
.L_x_35:
[----:B------:R-:W-:Y:S05]  /*6620*/  BRA.U !UP0, `(.L_x_33) ;  /* 0x0000000108907547 */ /* 0x000fea000b800000 */
[----:B------:R-:W0:Y:S01]  /*6630*/  LDCU.64 UR6, c[0x0][0x3a0] ;  /* 0x00007400ff0677ac */ /* 0x000e220008000a00 */
[----:B------:R-:W-:-:S03]  /*6640*/  IMAD.WIDE.U32 R10, R7, 0x4, R10 ;  /* 0x00000004070a7825 */ /* 0x000fc600078e000a */
[----:B------:R-:W-:-:S04]  /*6650*/  IADD3 R2, P1, PT, R10, UR12, RZ ;  /* 0x0000000c0a027c10 */ /* 0x000fc8000ff3e0ff */
[----:B------:R-:W-:-:S05]  /*6660*/  IADD3.X R3, PT, PT, R11, UR13, RZ, P1, !PT ;  /* 0x0000000d0b037c10 */ /* 0x000fca0008ffe4ff */
[----:B------:R-:W2:Y:S01]  /*6670*/  LDG.E R0, desc[UR8][R2.64] ;  /* 0x0000000802007981 */ /* 0x000ea2000c1e1900 */
[----:B0-----:R-:W-:-:S04]  /*6680*/  IADD3 R4, P0, PT, R10, UR6, RZ ;  /* 0x000000060a047c10 */ /* 0x001fc8000ff1e0ff */
[----:B------:R-:W-:-:S05]  /*6690*/  IADD3.X R5, PT, PT, R11, UR7, RZ, P0, !PT ;  /* 0x000000070b057c10 */ /* 0x000fca00087fe4ff */
[----:B------:R-:W2:Y:S01]  /*66a0*/  LDG.E R7, desc[UR8][R4.64] ;  /* 0x0000000804077981 */ /* 0x000ea2000c1e1900 */
[----:B------:R-:W-:-:S04]  /*66b0*/  UIADD3 UR4, UPT, UPT, -UR5, 0x1, URZ ;  /* 0x0000000105047890 */ /* 0x000fc8000fffe1ff */
[----:B------:R-:W-:Y:S01]  /*66c0*/  UISETP.NE.AND UP0, UPT, UR4, URZ, UPT ;  /* 0x000000ff0400728c */ /* 0x000fe2000bf05270 */
[----:B------:R-:W-:Y:S02]  /*66d0*/  IADD3 R8, P1, PT, R2, 0x4, RZ ;  /* 0x0000000402087810 */ /* 0x000fe40007f3e0ff */
[----:B------:R-:W-:Y:S01]  /*66e0*/  IADD3 R9, P0, PT, R4, 0x4, RZ ;  /* 0x0000000404097810 */ /* 0x000fe20007f1e0ff */
[----:B--2---:R-:W-:Y:S02]  /*66f0*/  FADD R7, R0, -R7 ;  /* 0x8000000700077221 */ /* 0x004fe40000000000 */
[----:B------:R-:W-:Y:S02]  /*6700*/  IMAD.X R0, RZ, RZ, R3, P1 ;  /* 0x000000ffff007224 */ /* 0x000fe400008e0603 */
[----:B------:R-:W-:Y:S01]  /*6710*/  FFMA R6, R7, R7, R6 ;  /* 0x0000000707067223 */ /* 0x000fe20000000006 */
[----:B------:R-:W-:Y:S01]  /*6720*/  IMAD.X R7, RZ, RZ, R5, P0 ;  /* 0x000000ffff077224 */ /* 0x000fe200000e0605 */
[----:B------:R-:W-:Y:S06]  /*6730*/  BRA.U !UP0, `(.L_x_33) ;  /* 0x00000001084c7547 */ /* 0x000fec000b800000 */
[----:B------:R-:W-:Y:S02]  /*6740*/  IMAD.MOV.U32 R4, RZ, RZ, R9 ;  /* 0x000000ffff047224 */ /* 0x000fe400078e0009 */
[----:B------:R-:W-:Y:S02]  /*6750*/  IMAD.MOV.U32 R11, RZ, RZ, R7 ;  /* 0x000000ffff0b7224 */ /* 0x000fe400078e0007 */
[----:B------:R-:W-:-:S07]  /*6760*/  IMAD.MOV.U32 R9, RZ, RZ, R0 ;  /* 0x000000ffff097224 */ /* 0x000fce00078e0000 */
.L_x_36:
[----:B------:R-:W-:Y:S02]  /*6770*/  IMAD.MOV.U32 R5, RZ, RZ, R11 ;  /* 0x000000ffff057224 */ /* 0x000fe400078e000b */
[----:B------:R-:W-:Y:S02]  /*6780*/  IMAD.MOV.U32 R2, RZ, RZ, R8 ;  /* 0x000000ffff027224 */ /* 0x000fe400078e0008 */
[----:B------:R-:W-:Y:S02]  /*6790*/  IMAD.MOV.U32 R3, RZ, RZ, R9 ;  /* 0x000000ffff037224 */ /* 0x000fe400078e0009 */
[----:B------:R0:W2:Y:S04]  /*67a0*/  LDG.E R5, desc[UR8][R4.64] ;  /* 0x0000000804057981 */ /* 0x0000a8000c1e1900 */
[----:B------:R-:W2:Y:S01]  /*67b0*/  LDG.E R0, desc[UR8][R2.64] ;  /* 0x0000000802007981 */ /* 0x000ea2000c1e1900 */
[----:B------:R-:W-:-:S04]  /*67c0*/  UIADD3 UR4, UPT, UPT, UR4, 0x1, URZ ;  /* 0x0000000104047890 */ /* 0x000fc8000fffe0ff */
[----:B------:R-:W-:Y:S01]  /*67d0*/  UISETP.NE.AND UP0, UPT, UR4, URZ, UPT ;  /* 0x000000ff0400728c */ /* 0x000fe2000bf05270 */
[----:B0-----:R-:W-:Y:S02]  /*67e0*/  IADD3 R4, P0, PT, R4, 0x4, RZ ;  /* 0x0000000404047810 */ /* 0x001fe40007f1e0ff */
[----:B------:R-:W-:-:S03]  /*67f0*/  IADD3 R8, P1, PT, R8, 0x4, RZ ;  /* 0x0000000408087810 */ /* 0x000fc60007f3e0ff */
[----:B------:R-:W-:Y:S02]  /*6800*/  IMAD.X R11, RZ, RZ, R11, P0 ;  /* 0x000000ffff0b7224 */ /* 0x000fe400000e060b */
[----:B------:R-:W-:Y:S02]  /*6810*/  IMAD.X R9, RZ, RZ, R9, P1 ;  /* 0x000000ffff097224 */ /* 0x000fe400008e0609 */
[----:B--2---:R-:W-:-:S04]  /*6820*/  FADD R7, R0, -R5 ;  /* 0x8000000500077221 */ /* 0x004fc80000000000 */
[----:B------:R-:W-:Y:S01]  /*6830*/  FFMA R6, R7, R7, R6 ;  /* 0x0000000707067223 */ /* 0x000fe20000000006 */
[----:B------:R-:W-:Y:S06]  /*6840*/  BRA.U UP0, `(.L_x_36) ;  /* 0xfffffffd00c87547 */ /* 0x000fec000b83ffff */
[----:B------:R-:W-:Y:S05]  /*6850*/  BRA `(.L_x_33) ;  /* 0x0000000000047947 */ /* 0x000fea0003800000 */
.L_x_26:
[----:B012---:R-:W-:-:S07]  /*6860*/  IMAD.MOV.U32 R6, RZ, RZ, RZ ;  /* 0x000000ffff067224 */ /* 0x007fce00078e00ff */
.L_x_33:
[----:B------:R-:W-:Y:S01]  /*6870*/  VIADD R0, R6, 0xf3000000 ;  /* 0xf300000006007836 */ /* 0x000fe20000000000 */
[----:B------:R0:W1:Y:S01]  /*6880*/  MUFU.RSQ R3, R6 ;  /* 0x0000000600037308 */ /* 0x0000620000001400 */
[----:B------:R-:W-:Y:S03]  /*6890*/  BSSY.RECONVERGENT B0, `(.L_x_37) ;  /* 0x000000b000007945 */ /* 0x000fe60003800200 */
[----:B------:R-:W-:-:S13]  /*68a0*/  ISETP.GT.U32.AND P0, PT, R0, 0x727fffff, PT ;  /* 0x727fffff0000780c */ /* 0x000fda0003f04070 */
[----:B01----:R-:W-:Y:S05]  /*68b0*/  @!P0 BRA `(.L_x_38) ;  /* 0x0000000000108947 */ /* 0x003fea0003800000 */
[----:B------:R-:W-:Y:S01]  /*68c0*/  IMAD.MOV.U32 R0, RZ, RZ, R6 ;  /* 0x000000ffff007224 */ /* 0x000fe200078e0006 */
[----:B------:R-:W-:-:S07]  /*68d0*/  MOV R7, 0x68f0 ;  /* 0x000068f000077802 */ /* 0x000fce0000000f00 */
[----:B---3--:R-:W-:Y:S05]  /*68e0*/  CALL.REL.NOINC `($__internal_0_$__cuda_sm20_sqrt_rn_f32_slowpath) ;  /* 0x0000000000247944 */ /* 0x008fea0003c00000 */
[----:B------:R-:W-:Y:S05]  /*68f0*/  BRA `(.L_x_39) ;  /* 0x0000000000107947 */ /* 0x000fea0003800000 */
.L_x_38:
[C---:B------:R-:W-:Y:S01]  /*6900*/  FMUL.FTZ R5, R3.reuse, R6 ;  /* 0x0000000603057220 */ /* 0x040fe20000410000 */
[----:B------:R-:W-:-:S03]  /*6910*/  FMUL.FTZ R0, R3, 0.5 ;  /* 0x3f00000003007820 */ /* 0x000fc60000410000 */
[----:B------:R-:W-:-:S04]  /*6920*/  FFMA R6, -R5, R5, R6 ;  /* 0x0000000505067223 */ /* 0x000fc80000000106 */
[----:B------:R-:W-:-:S07]  /*6930*/  FFMA R5, R6, R0, R5 ;  /* 0x0000000006057223 */ /* 0x000fce0000000005 */
.L_x_39:
[----:B------:R-:W-:Y:S05]  /*6940*/  BSYNC.RECONVERGENT B0 ;  /* 0x0000000000007941 */ /* 0x000fea0003800200 */
.L_x_37:
[----:B------:R-:W0:Y:S02]  /*6950*/  LDC.64 R2, c[0x0][0x3b0] ;  /* 0x0000ec00ff027b82 */ /* 0x000e240000000a00 */
[----:B0-----:R-:W-:Y:S01]  /*6960*/  REDG.E.ADD.F32.FTZ.RN.STRONG.GPU desc[UR8][R2.64], R5 ;  /* 0x00000005020079a6 */ /* 0x001fe2000c12f308 */
[----:B------:R-:W-:Y:S05]  /*6970*/  EXIT ;  /* 0x000000000000794d */ /* 0x000fea0003800000 */
        .weak           $__internal_0_$__cuda_sm20_sqrt_rn_f32_slowpath
        .type           $__internal_0_$__cuda_sm20_sqrt_rn_f32_slowpath,@function
        .size           $__internal_0_$__cuda_sm20_sqrt_rn_f32_slowpath,(.L_x_42 - $__internal_0_$__cuda_sm20_sqrt_rn_f32_slowpath)
$__internal_0_$__cuda_sm20_sqrt_rn_f32_slowpath:
[----:B------:R-:W-:-:S13]  /*6980*/  LOP3.LUT P0, RZ, R0, 0x7fffffff, RZ, 0xc0, !PT ;  /* 0x7fffffff00ff7812 */ /* 0x000fda000780c0ff */
[----:B------:R-:W-:Y:S01]  /*6990*/  @!P0 IMAD.MOV.U32 R2, RZ, RZ, R0 ;  /* 0x000000ffff028224 */ /* 0x000fe200078e0000 */
[----:B------:R-:W-:Y:S06]  /*69a0*/  @!P0 BRA `(.L_x_40) ;  /* 0x0000000000408947 */ /* 0x000fec0003800000 */
[----:B------:R-:W-:-:S13]  /*69b0*/  FSETP.GEU.FTZ.AND P0, PT, R0, RZ, PT ;  /* 0x000000ff0000720b */ /* 0x000fda0003f1e000 */
[----:B------:R-:W-:Y:S01]  /*69c0*/  @!P0 IMAD.MOV.U32 R2, RZ, RZ, 0x7fffffff ;  /* 0x7fffffffff028424 */ /* 0x000fe200078e00ff */
[----:B------:R-:W-:Y:S06]  /*69d0*/  @!P0 BRA `(.L_x_40) ;  /* 0x0000000000348947 */ /* 0x000fec0003800000 */
[----:B------:R-:W-:-:S13]  /*69e0*/  FSETP.GTU.FTZ.AND P0, PT, |R0|, +INF , PT ;  /* 0x7f8000000000780b */ /* 0x000fda0003f1c200 */
[----:B------:R-:W-:Y:S01]  /*69f0*/  @P0 FADD.FTZ R2, R0, 1 ;  /* 0x3f80000000020421 */ /* 0x000fe20000010000 */
[----:B------:R-:W-:Y:S06]  /*6a00*/  @P0 BRA `(.L_x_40) ;  /* 0x0000000000280947 */ /* 0x000fec0003800000 */
[----:B------:R-:W-:-:S13]  /*6a10*/  FSETP.NEU.FTZ.AND P0, PT, |R0|, +INF , PT ;  /* 0x7f8000000000780b */ /* 0x000fda0003f1d200 */
[----:B------:R-:W-:-:S04]  /*6a20*/  @P0 FFMA R3, R0, 1.84467440737095516160e+19, RZ ;  /* 0x5f80000000030823 */ /* 0x000fc800000000ff */
[----:B------:R-:W0:Y:S02]  /*6a30*/  @P0 MUFU.RSQ R2, R3 ;  /* 0x0000000300020308 */ /* 0x000e240000001400 */
[----:B0-----:R-:W-:Y:S01]  /*6a40*/  @P0 FMUL.FTZ R4, R3, R2 ;  /* 0x0000000203040220 */ /* 0x001fe20000410000 */
[----:B------:R-:W-:Y:S01]  /*6a50*/  @P0 FMUL.FTZ R6, R2, 0.5 ;  /* 0x3f00000002060820 */ /* 0x000fe20000410000 */
[----:B------:R-:W-:Y:S02]  /*6a60*/  @!P0 IMAD.MOV.U32 R2, RZ, RZ, R0 ;  /* 0x000000ffff028224 */ /* 0x000fe400078e0000 */
[----:B------:R-:W-:-:S04]  /*6a70*/  @P0 FADD.FTZ R5, -R4, -RZ ;  /* 0x800000ff04050221 */ /* 0x000fc80000010100 */
[----:B------:R-:W-:-:S04]  /*6a80*/  @P0 FFMA R5, R4, R5, R3 ;  /* 0x0000000504050223 */ /* 0x000fc80000000003 */
[----:B------:R-:W-:-:S04]  /*6a90*/  @P0 FFMA R5, R5, R6, R4 ;  /* 0x0000000605050223 */ /* 0x000fc80000000004 */
[----:B------:R-:W-:-:S07]  /*6aa0*/  @P0 FMUL.FTZ R2, R5, 2.3283064365386962891e-10 ;  /* 0x2f80000005020820 */ /* 0x000fce0000410000 */
.L_x_40:
[----:B------:R-:W-:Y:S02]  /*6ab0*/  IMAD.MOV.U32 R5, RZ, RZ, R2 ;  /* 0x000000ffff057224 */ /* 0x000fe400078e0002 */
[----:B------:R-:W-:Y:S02]  /*6ac0*/  IMAD.MOV.U32 R2, RZ, RZ, R7 ;  /* 0x000000ffff027224 */ /* 0x000fe400078e0007 */
[----:B------:R-:W-:-:S04]  /*6ad0*/  IMAD.MOV.U32 R3, RZ, RZ, 0x0 ;  /* 0x00000000ff037424 */ /* 0x000fc800078e00ff */
[----:B------:R-:W-:Y:S05]  /*6ae0*/  RET.REL.NODEC R2 `(calc_total_distance) ;  /* 0xffffff9402447950 */ /* 0x000fea0003c3ffff */
.L_x_41:
[----:B------:R-:W-:-:S00]  /*6af0*/  BRA `(.L_x_41) ;  /* 0xfffffffc00fc7947 */ /* 0x000fc0000383ffff */
[----:B------:R-:W-:-:S00]  /*6b00*/  NOP ;  /* 0x0000000000007918 */ /* 0x000fc00000000000 */
[----:B------:R-:W-:-:S00]  /*6b10*/  NOP ;  /* 0x0000000000007918 */ /* 0x000fc00000000000 */
[----:B------:R-:W-:-:S00]  /*6b20*/  NOP ;  /* 0x0000000000007918 */ /* 0x000fc00000000000 */
[----:B------:R-:W-:-:S00]  /*6b30*/  NOP ;  /* 0x0000000000007918 */ /* 0x000fc00000000000 */
[----:B------:R-:W-:-:S00]  /*6b40*/  NOP ;  /* 0x0000000000007918 */ /* 0x000fc00000000000 */
[----:B------:R-:W-:-:S00]  /*6b50*/  NOP ;  /* 0x0000000000007918 */ /* 0x000fc00000000000 */
[----:B------:R-:W-:-:S00]  /*6b60*/  NOP ;  /* 0x0000000000007918 */ /* 0x000fc00000000000 */
[----:B------:R-:W-:-:S00]  /*6b70*/  NOP ;  /* 0x0000000000007918 */ /* 0x000fc00000000000 */
.L_x_42:


//--------------------- .nv.global.init           --------------------------
	.section	.nv.global.init,"aw",@progbits
	.align	4
.nv.global.init:
	.type		mrg32k3aM1SubSeq,@object
	.size		mrg32k3aM1SubSeq,(mrg32k3aM2SubSeq - mrg32k3aM1SubSeq)
mrg32k3aM1SubSeq:
        /*0000*/ 	.byte	0x0b, 0xcc, 0xee, 0x04, 0x73, 0x29, 0x8b, 0x6f, 0xf6, 0x53, 0x03, 0xf6, 0x23, 0xf6, 0xea, 0xda
        /* <DEDUP_REMOVED lines=125> */
	.type		mrg32k3aM2SubSeq,@object
	.size		mrg32k3aM2SubSeq,(mrg32k3aM1 - mrg32k3aM2SubSeq)
mrg32k3aM2SubSeq:
        /* <DEDUP_REMOVED lines=126> */
	.type		mrg32k3aM1,@object
	.size		mrg32k3aM1,(mrg32k3aM1Seq - mrg32k3aM1)
mrg32k3aM1:
        /* <DEDUP_REMOVED lines=144> */
	.type		mrg32k3aM1Seq,@object
	.size		mrg32k3aM1Seq,(mrg32k3aM2 - mrg32k3aM1Seq)
mrg32k3aM1Seq:
        /* <DEDUP_REMOVED lines=144> */
	.type		mrg32k3aM2,@object
	.size		mrg32k3aM2,(mrg32k3aM2Seq - mrg32k3aM2)
mrg32k3aM2:
        /* <DEDUP_REMOVED lines=144> */
	.type		mrg32k3aM2Seq,@object
	.size		mrg32k3aM2Seq,(precalc_xorwow_matrix - mrg32k3aM2Seq)
mrg32k3aM2Seq:
        /* <DEDUP_REMOVED lines=144> */
	.type		precalc_xorwow_matrix,@object
	.size		precalc_xorwow_matrix,(precalc_xorwow_offset_matrix - precalc_xorwow_matrix)
precalc_xorwow_matrix:
        /* <DEDUP_REMOVED lines=6400> */
	.type		precalc_xorwow_offset_matrix,@object
	.size		precalc_xorwow_offset_matrix,(.L_1 - precalc_xorwow_offset_matrix)
precalc_xorwow_offset_matrix:
        /* <DEDUP_REMOVED lines=6400> */
.L_1:


//--------------------- .nv.shared.reserved.0     --------------------------
	.section	.nv.shared.reserved.0,"aw",@nobits
	.weak		__nv_reservedSMEM_offset_0_alias
	.size		__nv_reservedSMEM_offset_0_alias, 0, 64
	.other		__nv_reservedSMEM_offset_0_alias,@"STO_CUDA_RESERVED_SHARED STV_DEFAULT"
__nv_reservedSMEM_offset_0_alias:
	.zero		0
	.zero		64


//--------------------- .nv.constant0.calc_total_distance --------------------------
	.section	.nv.constant0.calc_total_distance,"a",@progbits
	.sectionflags	@""
	.align	4
.nv.constant0.calc_total_distance:
	.zero		960


//--------------------- SYMBOLS --------------------------

	.type		.nv.reservedSmem.offset0,@object
	.size		.nv.reservedSmem.offset0,0x4
